//
// Generated by NVIDIA NVVM Compiler
//
// Compiler Build ID: CL-36424714
// Cuda compilation tools, release 13.0, V13.0.88
// Based on NVVM 20.0.0
//

.version 9.0
.target sm_100
.address_size 64

	// .globl	_Z7calDistPfS_S_ll
// _ZZ11calDistTilePfS_S_llE4ds_A has been demoted
// _ZZ11calDistTilePfS_S_llE4ds_B has been demoted

.visible .entry _Z7calDistPfS_S_ll(
	.param .u64 .ptr .align 1 _Z7calDistPfS_S_ll_param_0,
	.param .u64 .ptr .align 1 _Z7calDistPfS_S_ll_param_1,
	.param .u64 .ptr .align 1 _Z7calDistPfS_S_ll_param_2,
	.param .u64 _Z7calDistPfS_S_ll_param_3,
	.param .u64 _Z7calDistPfS_S_ll_param_4
)
{
	.reg .pred 	%p<11>;
	.reg .b32 	%r<9>;
	.reg .b32 	%f<98>;
	.reg .b64 	%rd<105>;

	ld.param.u64 	%rd26, [_Z7calDistPfS_S_ll_param_0];
	ld.param.u64 	%rd27, [_Z7calDistPfS_S_ll_param_1];
	ld.param.u64 	%rd24, [_Z7calDistPfS_S_ll_param_3];
	ld.param.u64 	%rd25, [_Z7calDistPfS_S_ll_param_4];
	cvta.to.global.u64 	%rd1, %rd27;
	cvta.to.global.u64 	%rd2, %rd26;
	mov.u32 	%r1, %ctaid.y;
	mov.u32 	%r2, %ntid.y;
	mov.u32 	%r3, %tid.y;
	mad.lo.s32 	%r4, %r1, %r2, %r3;
	mov.u32 	%r5, %ctaid.x;
	mov.u32 	%r6, %ntid.x;
	mov.u32 	%r7, %tid.x;
	mad.lo.s32 	%r8, %r5, %r6, %r7;
	cvt.u64.u32 	%rd3, %r4;
	cvt.s64.s32 	%rd4, %r8;
	max.s64 	%rd28, %rd3, %rd4;
	setp.ge.s64 	%p1, %rd28, %rd24;
	@%p1 bra 	$L__BB0_14;
	setp.lt.s64 	%p2, %rd25, 1;
	mov.f32 	%f97, 0f00000000;
	@%p2 bra 	$L__BB0_13;
	mul.lo.s64 	%rd5, %rd25, %rd3;
	and.b64  	%rd6, %rd25, 7;
	setp.lt.u64 	%p3, %rd25, 8;
	mov.f32 	%f97, 0f00000000;
	mov.b64 	%rd103, 0;
	@%p3 bra 	$L__BB0_5;
	and.b64  	%rd103, %rd25, 9223372036854775800;
	shl.b64 	%rd30, %rd4, 2;
	add.s64 	%rd100, %rd1, %rd30;
	shl.b64 	%rd9, %rd24, 5;
	shl.b64 	%rd31, %rd5, 2;
	add.s64 	%rd32, %rd31, %rd2;
	add.s64 	%rd99, %rd32, 16;
	mov.f32 	%f97, 0f00000000;
	mov.u64 	%rd101, %rd103;
$L__BB0_4:
	.pragma "nounroll";
	ld.global.f32 	%f17, [%rd99+-16];
	ld.global.f32 	%f18, [%rd100];
	sub.f32 	%f19, %f17, %f18;
	abs.f32 	%f20, %f19;
	max.f32 	%f21, %f20, %f97;
	ld.global.f32 	%f22, [%rd99+-12];
	shl.b64 	%rd33, %rd24, 2;
	add.s64 	%rd34, %rd100, %rd33;
	ld.global.f32 	%f23, [%rd34];
	sub.f32 	%f24, %f22, %f23;
	abs.f32 	%f25, %f24;
	max.f32 	%f26, %f25, %f21;
	ld.global.f32 	%f27, [%rd99+-8];
	add.s64 	%rd35, %rd34, %rd33;
	ld.global.f32 	%f28, [%rd35];
	sub.f32 	%f29, %f27, %f28;
	abs.f32 	%f30, %f29;
	max.f32 	%f31, %f30, %f26;
	ld.global.f32 	%f32, [%rd99+-4];
	add.s64 	%rd36, %rd35, %rd33;
	ld.global.f32 	%f33, [%rd36];
	sub.f32 	%f34, %f32, %f33;
	abs.f32 	%f35, %f34;
	max.f32 	%f36, %f35, %f31;
	ld.global.f32 	%f37, [%rd99];
	add.s64 	%rd37, %rd36, %rd33;
	ld.global.f32 	%f38, [%rd37];
	sub.f32 	%f39, %f37, %f38;
	abs.f32 	%f40, %f39;
	max.f32 	%f41, %f40, %f36;
	ld.global.f32 	%f42, [%rd99+4];
	add.s64 	%rd38, %rd37, %rd33;
	ld.global.f32 	%f43, [%rd38];
	sub.f32 	%f44, %f42, %f43;
	abs.f32 	%f45, %f44;
	max.f32 	%f46, %f45, %f41;
	ld.global.f32 	%f47, [%rd99+8];
	add.s64 	%rd39, %rd38, %rd33;
	ld.global.f32 	%f48, [%rd39];
	sub.f32 	%f49, %f47, %f48;
	abs.f32 	%f50, %f49;
	max.f32 	%f51, %f50, %f46;
	ld.global.f32 	%f52, [%rd99+12];
	add.s64 	%rd40, %rd39, %rd33;
	ld.global.f32 	%f53, [%rd40];
	sub.f32 	%f54, %f52, %f53;
	abs.f32 	%f55, %f54;
	max.f32 	%f97, %f55, %f51;
	add.s64 	%rd101, %rd101, -8;
	add.s64 	%rd100, %rd100, %rd9;
	add.s64 	%rd99, %rd99, 32;
	setp.ne.s64 	%p4, %rd101, 0;
	@%p4 bra 	$L__BB0_4;
$L__BB0_5:
	setp.eq.s64 	%p5, %rd6, 0;
	@%p5 bra 	$L__BB0_13;
	and.b64  	%rd18, %rd25, 3;
	setp.lt.u64 	%p6, %rd6, 4;
	@%p6 bra 	$L__BB0_8;
	add.s64 	%rd41, %rd103, %rd5;
	shl.b64 	%rd42, %rd41, 2;
	add.s64 	%rd43, %rd2, %rd42;
	ld.global.f32 	%f57, [%rd43];
	mad.lo.s64 	%rd44, %rd103, %rd24, %rd4;
	shl.b64 	%rd45, %rd44, 2;
	add.s64 	%rd46, %rd1, %rd45;
	ld.global.f32 	%f58, [%rd46];
	sub.f32 	%f59, %f57, %f58;
	abs.f32 	%f60, %f59;
	max.f32 	%f61, %f60, %f97;
	add.s64 	%rd47, %rd103, 1;
	and.b64  	%rd48, %rd47, 4294967295;
	add.s64 	%rd49, %rd48, %rd5;
	shl.b64 	%rd50, %rd49, 2;
	add.s64 	%rd51, %rd2, %rd50;
	ld.global.f32 	%f62, [%rd51];
	mad.lo.s64 	%rd52, %rd48, %rd24, %rd4;
	shl.b64 	%rd53, %rd52, 2;
	add.s64 	%rd54, %rd1, %rd53;
	ld.global.f32 	%f63, [%rd54];
	sub.f32 	%f64, %f62, %f63;
	abs.f32 	%f65, %f64;
	max.f32 	%f66, %f65, %f61;
	add.s64 	%rd55, %rd103, 2;
	and.b64  	%rd56, %rd55, 4294967295;
	add.s64 	%rd57, %rd56, %rd5;
	shl.b64 	%rd58, %rd57, 2;
	add.s64 	%rd59, %rd2, %rd58;
	ld.global.f32 	%f67, [%rd59];
	mad.lo.s64 	%rd60, %rd56, %rd24, %rd4;
	shl.b64 	%rd61, %rd60, 2;
	add.s64 	%rd62, %rd1, %rd61;
	ld.global.f32 	%f68, [%rd62];
	sub.f32 	%f69, %f67, %f68;
	abs.f32 	%f70, %f69;
	max.f32 	%f71, %f70, %f66;
	add.s64 	%rd63, %rd103, 3;
	and.b64  	%rd64, %rd63, 4294967295;
	add.s64 	%rd65, %rd64, %rd5;
	shl.b64 	%rd66, %rd65, 2;
	add.s64 	%rd67, %rd2, %rd66;
	ld.global.f32 	%f72, [%rd67];
	mad.lo.s64 	%rd68, %rd64, %rd24, %rd4;
	shl.b64 	%rd69, %rd68, 2;
	add.s64 	%rd70, %rd1, %rd69;
	ld.global.f32 	%f73, [%rd70];
	sub.f32 	%f74, %f72, %f73;
	abs.f32 	%f75, %f74;
	max.f32 	%f97, %f75, %f71;
	add.s64 	%rd71, %rd103, 4;
	and.b64  	%rd103, %rd71, 4294967295;
$L__BB0_8:
	setp.eq.s64 	%p7, %rd18, 0;
	@%p7 bra 	$L__BB0_13;
	setp.eq.s64 	%p8, %rd18, 1;
	@%p8 bra 	$L__BB0_11;
	add.s64 	%rd72, %rd103, %rd5;
	shl.b64 	%rd73, %rd72, 2;
	add.s64 	%rd74, %rd2, %rd73;
	ld.global.f32 	%f77, [%rd74];
	mad.lo.s64 	%rd75, %rd103, %rd24, %rd4;
	shl.b64 	%rd76, %rd75, 2;
	add.s64 	%rd77, %rd1, %rd76;
	ld.global.f32 	%f78, [%rd77];
	sub.f32 	%f79, %f77, %f78;
	abs.f32 	%f80, %f79;
	max.f32 	%f81, %f80, %f97;
	add.s64 	%rd78, %rd103, 1;
	and.b64  	%rd79, %rd78, 4294967295;
	add.s64 	%rd80, %rd79, %rd5;
	shl.b64 	%rd81, %rd80, 2;
	add.s64 	%rd82, %rd2, %rd81;
	ld.global.f32 	%f82, [%rd82];
	mad.lo.s64 	%rd83, %rd79, %rd24, %rd4;
	shl.b64 	%rd84, %rd83, 2;
	add.s64 	%rd85, %rd1, %rd84;
	ld.global.f32 	%f83, [%rd85];
	sub.f32 	%f84, %f82, %f83;
	abs.f32 	%f85, %f84;
	max.f32 	%f97, %f85, %f81;
	add.s64 	%rd86, %rd103, 2;
	and.b64  	%rd103, %rd86, 4294967295;
$L__BB0_11:
	and.b64  	%rd87, %rd25, 1;
	setp.eq.b64 	%p9, %rd87, 1;
	not.pred 	%p10, %p9;
	@%p10 bra 	$L__BB0_13;
	add.s64 	%rd88, %rd103, %rd5;
	shl.b64 	%rd89, %rd88, 2;
	add.s64 	%rd90, %rd2, %rd89;
	ld.global.f32 	%f86, [%rd90];
	mad.lo.s64 	%rd91, %rd103, %rd24, %rd4;
	shl.b64 	%rd92, %rd91, 2;
	add.s64 	%rd93, %rd1, %rd92;
	ld.global.f32 	%f87, [%rd93];
	sub.f32 	%f88, %f86, %f87;
	abs.f32 	%f89, %f88;
	max.f32 	%f97, %f89, %f97;
$L__BB0_13:
	ld.param.u64 	%rd98, [_Z7calDistPfS_S_ll_param_2];
	mad.lo.s64 	%rd94, %rd24, %rd3, %rd4;
	cvta.to.global.u64 	%rd95, %rd98;
	shl.b64 	%rd96, %rd94, 2;
	add.s64 	%rd97, %rd95, %rd96;
	st.global.f32 	[%rd97], %f97;
$L__BB0_14:
	ret;

}
	// .globl	_Z11calDistTilePfS_S_ll
.visible .entry _Z11calDistTilePfS_S_ll(
	.param .u64 .ptr .align 1 _Z11calDistTilePfS_S_ll_param_0,
	.param .u64 .ptr .align 1 _Z11calDistTilePfS_S_ll_param_1,
	.param .u64 .ptr .align 1 _Z11calDistTilePfS_S_ll_param_2,
	.param .u64 _Z11calDistTilePfS_S_ll_param_3,
	.param .u64 _Z11calDistTilePfS_S_ll_param_4
)
{
	.reg .pred 	%p<9>;
	.reg .b32 	%r<21>;
	.reg .b32 	%f<53>;
	.reg .b64 	%rd<31>;
	// demoted variable
	.shared .align 4 .b8 _ZZ11calDistTilePfS_S_llE4ds_A[256];
	// demoted variable
	.shared .align 4 .b8 _ZZ11calDistTilePfS_S_llE4ds_B[256];
	ld.param.u64 	%rd11, [_Z11calDistTilePfS_S_ll_param_0];
	ld.param.u64 	%rd12, [_Z11calDistTilePfS_S_ll_param_1];
	ld.param.u64 	%rd13, [_Z11calDistTilePfS_S_ll_param_2];
	ld.param.u64 	%rd14, [_Z11calDistTilePfS_S_ll_param_3];
	ld.param.u64 	%rd15, [_Z11calDistTilePfS_S_ll_param_4];
	mov.u32 	%r11, %ctaid.x;
	mov.u32 	%r12, %ctaid.y;
	mov.u32 	%r1, %tid.x;
	mov.u32 	%r2, %tid.y;
	shl.b32 	%r13, %r12, 3;
	add.s32 	%r3, %r13, %r2;
	shl.b32 	%r14, %r11, 3;
	add.s32 	%r4, %r14, %r1;
	cvt.rn.f32.s64 	%f6, %rd15;
	mul.f32 	%f7, %f6, 0f3E000000;
	cvt.rpi.f32.f32 	%f1, %f7;
	setp.leu.f32 	%p1, %f1, 0f00000000;
	mov.f32 	%f52, 0f00000000;
	@%p1 bra 	$L__BB1_8;
	cvt.u64.u32 	%rd1, %r3;
	cvt.u64.u32 	%rd2, %r1;
	mul.lo.s64 	%rd3, %rd15, %rd1;
	shl.b32 	%r16, %r2, 5;
	mov.u32 	%r17, _ZZ11calDistTilePfS_S_llE4ds_A;
	add.s32 	%r5, %r17, %r16;
	shl.b32 	%r18, %r1, 2;
	add.s32 	%r6, %r5, %r18;
	cvt.u64.u32 	%rd4, %r2;
	mov.u32 	%r19, _ZZ11calDistTilePfS_S_llE4ds_B;
	add.s32 	%r8, %r19, %r18;
	add.s32 	%r7, %r8, %r16;
	cvta.to.global.u64 	%rd5, %rd11;
	cvta.to.global.u64 	%rd6, %rd12;
	mov.f32 	%f52, 0f00000000;
	mov.b32 	%r20, 0;
$L__BB1_2:
	setp.le.s64 	%p2, %rd14, %rd1;
	@%p2 bra 	$L__BB1_5;
	mul.wide.u32 	%rd16, %r20, 8;
	add.s64 	%rd7, %rd16, %rd2;
	setp.ge.s64 	%p3, %rd7, %rd15;
	@%p3 bra 	$L__BB1_5;
	add.s64 	%rd17, %rd7, %rd3;
	shl.b64 	%rd18, %rd17, 2;
	add.s64 	%rd19, %rd5, %rd18;
	ld.global.f32 	%f9, [%rd19];
	st.shared.f32 	[%r6], %f9;
$L__BB1_5:
	cvt.s64.s32 	%rd20, %r4;
	setp.le.s64 	%p4, %rd14, %rd20;
	mul.wide.u32 	%rd21, %r20, 8;
	add.s64 	%rd8, %rd21, %rd4;
	setp.ge.s64 	%p5, %rd8, %rd15;
	or.pred  	%p6, %p4, %p5;
	@%p6 bra 	$L__BB1_7;
	cvt.s64.s32 	%rd22, %r4;
	mad.lo.s64 	%rd23, %rd8, %rd14, %rd22;
	shl.b64 	%rd24, %rd23, 2;
	add.s64 	%rd25, %rd6, %rd24;
	ld.global.f32 	%f10, [%rd25];
	st.shared.f32 	[%r7], %f10;
$L__BB1_7:
	bar.sync 	0;
	ld.shared.f32 	%f11, [%r5];
	ld.shared.f32 	%f12, [%r8];
	sub.f32 	%f13, %f11, %f12;
	abs.f32 	%f14, %f13;
	max.f32 	%f15, %f14, %f52;
	ld.shared.f32 	%f16, [%r5+4];
	ld.shared.f32 	%f17, [%r8+32];
	sub.f32 	%f18, %f16, %f17;
	abs.f32 	%f19, %f18;
	max.f32 	%f20, %f19, %f15;
	ld.shared.f32 	%f21, [%r5+8];
	ld.shared.f32 	%f22, [%r8+64];
	sub.f32 	%f23, %f21, %f22;
	abs.f32 	%f24, %f23;
	max.f32 	%f25, %f24, %f20;
	ld.shared.f32 	%f26, [%r5+12];
	ld.shared.f32 	%f27, [%r8+96];
	sub.f32 	%f28, %f26, %f27;
	abs.f32 	%f29, %f28;
	max.f32 	%f30, %f29, %f25;
	ld.shared.f32 	%f31, [%r5+16];
	ld.shared.f32 	%f32, [%r8+128];
	sub.f32 	%f33, %f31, %f32;
	abs.f32 	%f34, %f33;
	max.f32 	%f35, %f34, %f30;
	ld.shared.f32 	%f36, [%r5+20];
	ld.shared.f32 	%f37, [%r8+160];
	sub.f32 	%f38, %f36, %f37;
	abs.f32 	%f39, %f38;
	max.f32 	%f40, %f39, %f35;
	ld.shared.f32 	%f41, [%r5+24];
	ld.shared.f32 	%f42, [%r8+192];
	sub.f32 	%f43, %f41, %f42;
	abs.f32 	%f44, %f43;
	max.f32 	%f45, %f44, %f40;
	ld.shared.f32 	%f46, [%r5+28];
	ld.shared.f32 	%f47, [%r8+224];
	sub.f32 	%f48, %f46, %f47;
	abs.f32 	%f49, %f48;
	max.f32 	%f52, %f49, %f45;
	bar.sync 	0;
	add.s32 	%r20, %r20, 1;
	cvt.rn.f32.u32 	%f50, %r20;
	setp.gt.f32 	%p7, %f1, %f50;
	@%p7 bra 	$L__BB1_2;
$L__BB1_8:
	cvt.u64.u32 	%rd9, %r3;
	cvt.s64.s32 	%rd10, %r4;
	max.s64 	%rd26, %rd9, %rd10;
	setp.ge.s64 	%p8, %rd26, %rd14;
	@%p8 bra 	$L__BB1_10;
	mad.lo.s64 	%rd27, %rd14, %rd9, %rd10;
	cvta.to.global.u64 	%rd28, %rd13;
	shl.b64 	%rd29, %rd27, 2;
	add.s64 	%rd30, %rd28, %rd29;
	st.global.f32 	[%rd30], %f52;
$L__BB1_10:
	ret;

}


// ===== COMPILED SASS (sm_100) =====

	.target	sm_100

	.elftype	@"ET_EXEC"


//--------------------- .note.nv.tkinfo           --------------------------
	.section	.note.nv.tkinfo,"",@"SHT_NOTE"
	.sectionflags	@"SHF_NOTE_NV_TKINFO"
	.tkinfo
        /*0018*/ 	.word	0x00000002
        /*0030*/ 	.string	""
        /*0030*/ 	.string	"ptxas"
        /*0030*/ 	.string	"Cuda compilation tools, release 13.0, V13.0.88"
        /*0030*/ 	.string	"Build cuda_13.0.r13.0/compiler.36424714_0"
        /*0030*/ 	.string	"-arch sm_100 -m 64 "



//--------------------- .note.nv.cuinfo           --------------------------
	.section	.note.nv.cuinfo,"",@"SHT_NOTE"
	.sectionflags	@"SHF_NOTE_NV_CUINFO"
        /*0018*/ 	.short	0x0002
        /*001a*/ 	.short	0x0064
        /*001c*/ 	.short	0x0082
	.zero		2


//--------------------- .nv.info                  --------------------------
	.section	.nv.info,"",@"SHT_CUDA_INFO"
	.align	4


	//----- nvinfo : EIATTR_REGCOUNT
	.align		4
        /*0000*/ 	.byte	0x04, 0x2f
        /*0002*/ 	.short	(.L_1 - .L_0)
	.align		4
.L_0:
        /*0004*/ 	.word	index@(_Z7calDistPfS_S_ll)
        /*0008*/ 	.word	0x00000020


	//----- nvinfo : EIATTR_FRAME_SIZE
	.align		4
.L_1:
        /*000c*/ 	.byte	0x04, 0x11
        /*000e*/ 	.short	(.L_3 - .L_2)
	.align		4
.L_2:
        /*0010*/ 	.word	index@(_Z7calDistPfS_S_ll)
        /*0014*/ 	.word	0x00000000


	//----- nvinfo : EIATTR_REGCOUNT
	.align		4
.L_3:
        /*0018*/ 	.byte	0x04, 0x2f
        /*001a*/ 	.short	(.L_5 - .L_4)
	.align		4
.L_4:
        /*001c*/ 	.word	index@(_Z11calDistTilePfS_S_ll)
        /*0020*/ 	.word	0x00000020


	//----- nvinfo : EIATTR_FRAME_SIZE
	.align		4
.L_5:
        /*0024*/ 	.byte	0x04, 0x11
        /*0026*/ 	.short	(.L_7 - .L_6)
	.align		4
.L_6:
        /*0028*/ 	.word	index@(_Z11calDistTilePfS_S_ll)
        /*002c*/ 	.word	0x00000000


	//----- nvinfo : EIATTR_MIN_STACK_SIZE
	.align		4
.L_7:
        /*0030*/ 	.byte	0x04, 0x12
        /*0032*/ 	.short	(.L_9 - .L_8)
	.align		4
.L_8:
        /*0034*/ 	.word	index@(_Z11calDistTilePfS_S_ll)
        /*0038*/ 	.word	0x00000000


	//----- nvinfo : EIATTR_MIN_STACK_SIZE
	.align		4
.L_9:
        /*003c*/ 	.byte	0x04, 0x12
        /*003e*/ 	.short	(.L_11 - .L_10)
	.align		4
.L_10:
        /*0040*/ 	.word	index@(_Z7calDistPfS_S_ll)
        /*0044*/ 	.word	0x00000000
.L_11:


//--------------------- .nv.compat                --------------------------
	.section	.nv.compat,"",@"SHT_CUDA_COMPAT_INFO"
	.align	4
        /*0000*/ 	.byte	0x02, 0x09, 0x00, 0x00, 0x02, 0x02, 0x01, 0x00, 0x02, 0x05, 0x05, 0x00, 0x03, 0x07, 0x01, 0x01
        /*0010*/ 	.byte	0x02, 0x03, 0x00, 0x00, 0x02, 0x06, 0x01, 0x00, 0x04, 0x0b, 0x08, 0x00, 0x09, 0x00, 0x00, 0x00
        /*0020*/ 	.byte	0x00, 0x00, 0x00, 0x00


//--------------------- .nv.info._Z11calDistTilePfS_S_ll --------------------------
	.section	.nv.info._Z11calDistTilePfS_S_ll,"",@"SHT_CUDA_INFO"
	.sectionflags	@""
	.align	4


	//----- nvinfo : EIATTR_CUDA_API_VERSION
	.align		4
        /*0000*/ 	.byte	0x04, 0x37
        /*0002*/ 	.short	(.L_13 - .L_12)
.L_12:
        /*0004*/ 	.word	0x00000082


	//----- nvinfo : EIATTR_KPARAM_INFO
	.align		4
.L_13:
        /*0008*/ 	.byte	0x04, 0x17
        /*000a*/ 	.short	(.L_15 - .L_14)
.L_14:
        /*000c*/ 	.word	0x00000000
        /*0010*/ 	.short	0x0004
        /*0012*/ 	.short	0x0020
        /*0014*/ 	.byte	0x00, 0xf0, 0x21, 0x00


	//----- nvinfo : EIATTR_KPARAM_INFO
	.align		4
.L_15:
        /*0018*/ 	.byte	0x04, 0x17
        /*001a*/ 	.short	(.L_17 - .L_16)
.L_16:
        /*001c*/ 	.word	0x00000000
        /*0020*/ 	.short	0x0003
        /*0022*/ 	.short	0x0018
        /*0024*/ 	.byte	0x00, 0xf0, 0x21, 0x00


	//----- nvinfo : EIATTR_KPARAM_INFO
	.align		4
.L_17:
        /*0028*/ 	.byte	0x04, 0x17
        /*002a*/ 	.short	(.L_19 - .L_18)
.L_18:
        /*002c*/ 	.word	0x00000000
        /*0030*/ 	.short	0x0002
        /*0032*/ 	.short	0x0010
        /*0034*/ 	.byte	0x00, 0xf5, 0x21, 0x00


	//----- nvinfo : EIATTR_KPARAM_INFO
	.align		4
.L_19:
        /*0038*/ 	.byte	0x04, 0x17
        /*003a*/ 	.short	(.L_21 - .L_20)
.L_20:
        /*003c*/ 	.word	0x00000000
        /*0040*/ 	.short	0x0001
        /*0042*/ 	.short	0x0008
        /*0044*/ 	.byte	0x00, 0xf5, 0x21, 0x00


	//----- nvinfo : EIATTR_KPARAM_INFO
	.align		4
.L_21:
        /*0048*/ 	.byte	0x04, 0x17
        /*004a*/ 	.short	(.L_23 - .L_22)
.L_22:
        /*004c*/ 	.word	0x00000000
        /*0050*/ 	.short	0x0000
        /*0052*/ 	.short	0x0000
        /*0054*/ 	.byte	0x00, 0xf5, 0x21, 0x00


	//----- nvinfo : EIATTR_SPARSE_MMA_MASK
	.align		4
.L_23:
        /*0058*/ 	.byte	0x03, 0x50
        /*005a*/ 	.short	0x0000


	//----- nvinfo : EIATTR_MAXREG_COUNT
	.align		4
        /*005c*/ 	.byte	0x03, 0x1b
        /*005e*/ 	.short	0x00ff


	//----- nvinfo : EIATTR_NUM_BARRIERS
	.align		4
        /*0060*/ 	.byte	0x02, 0x4c
        /*0062*/ 	.byte	0x01
	.zero		1


	//----- nvinfo : EIATTR_MERCURY_ISA_VERSION
	.align		4
        /*0064*/ 	.byte	0x03, 0x5f
        /*0066*/ 	.short	0x0101


	//----- nvinfo : EIATTR_VRC_CTA_INIT_COUNT
	.align		4
        /*0068*/ 	.byte	0x02, 0x4a
	.zero		1
	.zero		1


	//----- nvinfo : EIATTR_EXIT_INSTR_OFFSETS
	.align		4
        /*006c*/ 	.byte	0x04, 0x1c
        /*006e*/ 	.short	(.L_25 - .L_24)


	//   ....[0]....
.L_24:
        /*0070*/ 	.word	0x00000660


	//   ....[1]....
        /*0074*/ 	.word	0x000006e0


	//----- nvinfo : EIATTR_CRS_STACK_SIZE
	.align		4
.L_25:
        /*0078*/ 	.byte	0x04, 0x1e
        /*007a*/ 	.short	(.L_27 - .L_26)
.L_26:
        /*007c*/ 	.word	0x00000000


	//----- nvinfo : EIATTR_CBANK_PARAM_SIZE
	.align		4
.L_27:
        /*0080*/ 	.byte	0x03, 0x19
        /*0082*/ 	.short	0x0028


	//----- nvinfo : EIATTR_PARAM_CBANK
	.align		4
        /*0084*/ 	.byte	0x04, 0x0a
        /*0086*/ 	.short	(.L_29 - .L_28)
	.align		4
.L_28:
        /*0088*/ 	.word	index@(.nv.constant0._Z11calDistTilePfS_S_ll)
        /*008c*/ 	.short	0x0380
        /*008e*/ 	.short	0x0028


	//----- nvinfo : EIATTR_SW_WAR
	.align		4
.L_29:
        /*0090*/ 	.byte	0x04, 0x36
        /*0092*/ 	.short	(.L_31 - .L_30)
.L_30:
        /*0094*/ 	.word	0x00000008
.L_31:


//--------------------- .nv.info._Z7calDistPfS_S_ll --------------------------
	.section	.nv.info._Z7calDistPfS_S_ll,"",@"SHT_CUDA_INFO"
	.sectionflags	@""
	.align	4


	//----- nvinfo : EIATTR_CUDA_API_VERSION
	.align		4
        /*0000*/ 	.byte	0x04, 0x37
        /*0002*/ 	.short	(.L_33 - .L_32)
.L_32:
        /*0004*/ 	.word	0x00000082


	//----- nvinfo : EIATTR_KPARAM_INFO
	.align		4
.L_33:
        /*0008*/ 	.byte	0x04, 0x17
        /*000a*/ 	.short	(.L_35 - .L_34)
.L_34:
        /*000c*/ 	.word	0x00000000
        /*0010*/ 	.short	0x0004
        /*0012*/ 	.short	0x0020
        /*0014*/ 	.byte	0x00, 0xf0, 0x21, 0x00


	//----- nvinfo : EIATTR_KPARAM_INFO
	.align		4
.L_35:
        /*0018*/ 	.byte	0x04, 0x17
        /*001a*/ 	.short	(.L_37 - .L_36)
.L_36:
        /*001c*/ 	.word	0x00000000
        /*0020*/ 	.short	0x0003
        /*0022*/ 	.short	0x0018
        /*0024*/ 	.byte	0x00, 0xf0, 0x21, 0x00


	//----- nvinfo : EIATTR_KPARAM_INFO
	.align		4
.L_37:
        /*0028*/ 	.byte	0x04, 0x17
        /*002a*/ 	.short	(.L_39 - .L_38)
.L_38:
        /*002c*/ 	.word	0x00000000
        /*0030*/ 	.short	0x0002
        /*0032*/ 	.short	0x0010
        /*0034*/ 	.byte	0x00, 0xf5, 0x21, 0x00


	//----- nvinfo : EIATTR_KPARAM_INFO
	.align		4
.L_39:
        /*0038*/ 	.byte	0x04, 0x17
        /*003a*/ 	.short	(.L_41 - .L_40)
.L_40:
        /*003c*/ 	.word	0x00000000
        /*0040*/ 	.short	0x0001
        /*0042*/ 	.short	0x0008
        /*0044*/ 	.byte	0x00, 0xf5, 0x21, 0x00


	//----- nvinfo : EIATTR_KPARAM_INFO
	.align		4
.L_41:
        /*0048*/ 	.byte	0x04, 0x17
        /*004a*/ 	.short	(.L_43 - .L_42)
.L_42:
        /*004c*/ 	.word	0x00000000
        /*0050*/ 	.short	0x0000
        /*0052*/ 	.short	0x0000
        /*0054*/ 	.byte	0x00, 0xf5, 0x21, 0x00


	//----- nvinfo : EIATTR_SPARSE_MMA_MASK
	.align		4
.L_43:
        /*0058*/ 	.byte	0x03, 0x50
        /*005a*/ 	.short	0x0000


	//----- nvinfo : EIATTR_MAXREG_COUNT
	.align		4
        /*005c*/ 	.byte	0x03, 0x1b
        /*005e*/ 	.short	0x00ff


	//----- nvinfo : EIATTR_MERCURY_ISA_VERSION
	.align		4
        /*0060*/ 	.byte	0x03, 0x5f
        /*0062*/ 	.short	0x0101


	//----- nvinfo : EIATTR_VRC_CTA_INIT_COUNT
	.align		4
        /*0064*/ 	.byte	0x02, 0x4a
	.zero		1
	.zero		1


	//----- nvinfo : EIATTR_EXIT_INSTR_OFFSETS
	.align		4
        /*0068*/ 	.byte	0x04, 0x1c
        /*006a*/ 	.short	(.L_45 - .L_44)


	//   ....[0]....
.L_44:
        /*006c*/ 	.word	0x00000110


	//   ....[1]....
        /*0070*/ 	.word	0x00000e40


	//----- nvinfo : EIATTR_CBANK_PARAM_SIZE
	.align		4
.L_45:
        /*0074*/ 	.byte	0x03, 0x19
        /*0076*/ 	.short	0x0028


	//----- nvinfo : EIATTR_PARAM_CBANK
	.align		4
        /*0078*/ 	.byte	0x04, 0x0a
        /*007a*/ 	.short	(.L_47 - .L_46)
	.align		4
.L_46:
        /*007c*/ 	.word	index@(.nv.constant0._Z7calDistPfS_S_ll)
        /*0080*/ 	.short	0x0380
        /*0082*/ 	.short	0x0028


	//----- nvinfo : EIATTR_SW_WAR
	.align		4
.L_47:
        /*0084*/ 	.byte	0x04, 0x36
        /*0086*/ 	.short	(.L_49 - .L_48)
.L_48:
        /*0088*/ 	.word	0x00000008
.L_49:


//--------------------- .nv.callgraph             --------------------------
	.section	.nv.callgraph,"",@"SHT_CUDA_CALLGRAPH"
	.align	4
	.sectionentsize	8
	.align		4
        /*0000*/ 	.word	0x00000000
	.align		4
        /*0004*/ 	.word	0xffffffff
	.align		4
        /*0008*/ 	.word	0x00000000
	.align		4
        /*000c*/ 	.word	0xfffffffe
	.align		4
        /*0010*/ 	.word	0x00000000
	.align		4
        /*0014*/ 	.word	0xfffffffd
	.align		4
        /*0018*/ 	.word	0x00000000
	.align		4
        /*001c*/ 	.word	0xfffffffc


//--------------------- .text._Z11calDistTilePfS_S_ll --------------------------
	.section	.text._Z11calDistTilePfS_S_ll,"ax",@progbits
	.align	128
        .global         _Z11calDistTilePfS_S_ll
        .type           _Z11calDistTilePfS_S_ll,@function
        .size           _Z11calDistTilePfS_S_ll,(.L_x_13 - _Z11calDistTilePfS_S_ll)
        .other          _Z11calDistTilePfS_S_ll,@"STO_CUDA_ENTRY STV_DEFAULT"
_Z11calDistTilePfS_S_ll:
.text._Z11calDistTilePfS_S_ll:
[----:B------:R-:W-:Y:S01]  /*0000*/  LDC R1, c[0x0][0x37c] ;  /* 0x0000df00ff017b82 */ /* 0x000fe20000000800 */
[----:B------:R-:W0:Y:S01]  /*0010*/  LDCU.64 UR4, c[0x0][0x3a0] ;  /* 0x00007400ff0477ac */ /* 0x000e220008000a00 */
[----:B------:R-:W1:Y:S01]  /*0020*/  S2R R19, SR_CTAID.Y ;  /* 0x0000000000137919 */ /* 0x000e620000002600 */
[----:B------:R-:W-:Y:S01]  /*0030*/  IMAD.MOV.U32 R10, RZ, RZ, RZ ;  /* 0x000000ffff0a7224 */ /* 0x000fe200078e00ff */
[----:B------:R-:W2:Y:S01]  /*0040*/  LDCU.64 UR8, c[0x0][0x358] ;  /* 0x00006b00ff0877ac */ /* 0x000ea20008000a00 */
[----:B------:R-:W1:Y:S01]  /*0050*/  S2R R16, SR_TID.Y ;  /* 0x0000000000107919 */ /* 0x000e620000002200 */
[----:B------:R-:W3:Y:S01]  /*0060*/  S2R R13, SR_CTAID.X ;  /* 0x00000000000d7919 */ /* 0x000ee20000002500 */
[----:B------:R-:W3:Y:S01]  /*0070*/  S2R R14, SR_TID.X ;  /* 0x00000000000e7919 */ /* 0x000ee20000002100 */
[----:B0-----:R-:W0:Y:S02]  /*0080*/  I2F.S64 R0, UR4 ;  /* 0x0000000400007d12 */ /* 0x001e240008301400 */
[----:B0-----:R-:W-:Y:S01]  /*0090*/  FMUL R0, R0, 0.125 ;  /* 0x3e00000000007820 */ /* 0x001fe20000400000 */
[----:B-1----:R-:W-:-:S05]  /*00a0*/  IMAD R19, R19, 0x8, R16 ;  /* 0x0000000813137824 */ /* 0x002fca00078e0210 */
[----:B------:R-:W0:Y:S01]  /*00b0*/  FRND.CEIL R0, R0 ;  /* 0x0000000000007307 */ /* 0x000e220000209000 */
[----:B---3--:R-:W-:Y:S01]  /*00c0*/  IMAD R12, R13, 0x8, R14 ;  /* 0x000000080d0c7824 */ /* 0x008fe200078e020e */
[----:B0-----:R-:W-:-:S13]  /*00d0*/  FSETP.GT.AND P0, PT, R0, RZ, PT ;  /* 0x000000ff0000720b */ /* 0x001fda0003f04000 */
[----:B--2---:R-:W-:Y:S05]  /*00e0*/  @!P0 BRA `(.L_x_0) ;  /* 0x00000004003c8947 */ /* 0x004fea0003800000 */
[----:B------:R-:W0:Y:S01]  /*00f0*/  S2UR UR6, SR_CgaCtaId ;  /* 0x00000000000679c3 */ /* 0x000e220000008800 */
[----:B------:R-:W1:Y:S01]  /*0100*/  LDCU.64 UR10, c[0x0][0x398] ;  /* 0x00007300ff0a77ac */ /* 0x000e620008000a00 */
[----:B------:R-:W-:Y:S02]  /*0110*/  IMAD.MOV.U32 R10, RZ, RZ, RZ ;  /* 0x000000ffff0a7224 */ /* 0x000fe400078e00ff */
[----:B------:R-:W-:Y:S01]  /*0120*/  IMAD.MOV.U32 R25, RZ, RZ, RZ ;  /* 0x000000ffff197224 */ /* 0x000fe200078e00ff */
[----:B------:R-:W-:Y:S01]  /*0130*/  UMOV UR4, 0x400 ;  /* 0x0000040000047882 */ /* 0x000fe20000000000 */
[----:B------:R-:W-:Y:S01]  /*0140*/  IMAD.MOV.U32 R15, RZ, RZ, RZ ;  /* 0x000000ffff0f7224 */ /* 0x000fe200078e00ff */
[----:B------:R-:W-:Y:S01]  /*0150*/  UIADD3 UR5, UPT, UPT, UR4, 0x100, URZ ;  /* 0x0000010004057890 */ /* 0x000fe2000fffe0ff */
[----:B------:R-:W2:Y:S01]  /*0160*/  LDC.64 R2, c[0x0][0x3a0] ;  /* 0x0000e800ff027b82 */ /* 0x000ea20000000a00 */
[----:B------:R-:W-:Y:S01]  /*0170*/  IMAD.MOV.U32 R17, RZ, RZ, RZ ;  /* 0x000000ffff117224 */ /* 0x000fe200078e00ff */
[----:B------:R-:W3:Y:S01]  /*0180*/  LDCU.64 UR18, c[0x0][0x398] ;  /* 0x00007300ff1277ac */ /* 0x000ee20008000a00 */
[----:B------:R-:W4:Y:S01]  /*0190*/  LDCU.64 UR16, c[0x0][0x3a0] ;  /* 0x00007400ff1077ac */ /* 0x000f220008000a00 */
[----:B------:R-:W2:Y:S01]  /*01a0*/  LDCU.64 UR12, c[0x0][0x380] ;  /* 0x00007000ff0c77ac */ /* 0x000ea20008000a00 */
[----:B-1----:R-:W-:Y:S01]  /*01b0*/  ISETP.GE.U32.AND P0, PT, R19, UR10, PT ;  /* 0x0000000a13007c0c */ /* 0x002fe2000bf06070 */
[----:B------:R-:W1:Y:S03]  /*01c0*/  LDCU.64 UR14, c[0x0][0x388] ;  /* 0x00007100ff0e77ac */ /* 0x000e660008000a00 */
[----:B------:R-:W-:Y:S01]  /*01d0*/  ISETP.GE.AND.EX P0, PT, RZ, UR11, PT, P0 ;  /* 0x0000000bff007c0c */ /* 0x000fe2000bf06300 */
[----:B0-----:R-:W-:-:S02]  /*01e0*/  ULEA UR4, UR6, UR4, 0x18 ;  /* 0x0000000406047291 */ /* 0x001fc4000f8ec0ff */
[----:B------:R-:W-:-:S04]  /*01f0*/  ULEA UR5, UR6, UR5, 0x18 ;  /* 0x0000000506057291 */ /* 0x000fc8000f8ec0ff */
[----:B------:R-:W-:Y:S02]  /*0200*/  LEA R21, R16, UR4, 0x5 ;  /* 0x0000000410157c11 */ /* 0x000fe4000f8e28ff */
[----:B------:R-:W-:-:S03]  /*0210*/  LEA R23, R14, UR5, 0x2 ;  /* 0x000000050e177c11 */ /* 0x000fc6000f8e10ff */
[----:B------:R-:W-:Y:S02]  /*0220*/  IMAD R18, R14, 0x4, R21 ;  /* 0x000000040e127824 */ /* 0x000fe400078e0215 */
[----:B---34-:R-:W-:-:S07]  /*0230*/  IMAD R20, R16, 0x20, R23 ;  /* 0x0000002010147824 */ /* 0x018fce00078e0217 */
.L_x_5:
[----:B------:R-:W-:Y:S01]  /*0240*/  IMAD.WIDE.U32 R4, R25, 0x8, R16 ;  /* 0x0000000819047825 */ /* 0x000fe200078e0010 */
[----:B------:R-:W-:Y:S01]  /*0250*/  ISETP.GE.U32.AND P1, PT, R12, UR18, PT ;  /* 0x000000120c007c0c */ /* 0x000fe2000bf26070 */
[----:B------:R-:W-:Y:S01]  /*0260*/  BSSY.RECONVERGENT B0, `(.L_x_1) ;  /* 0x0000010000007945 */ /* 0x000fe20003800200 */
[----:B------:R-:W-:Y:S02]  /*0270*/  SHF.R.S32.HI R13, RZ, 0x1f, R12 ;  /* 0x0000001fff0d7819 */ /* 0x000fe4000001140c */
[----:B------:R-:W-:-:S04]  /*0280*/  ISETP.GE.U32.AND P2, PT, R4, UR16, PT ;  /* 0x0000001004007c0c */ /* 0x000fc8000bf46070 */
[----:B------:R-:W-:-:S04]  /*0290*/  ISETP.GE.AND.EX P2, PT, R5, UR17, PT, P2 ;  /* 0x0000001105007c0c */ /* 0x000fc8000bf46320 */
[----:B------:R-:W-:Y:S01]  /*02a0*/  ISETP.GE.OR.EX P1, PT, R13, UR19, P2, P1 ;  /* 0x000000130d007c0c */ /* 0x000fe20009726710 */
[----:B------:R-:W-:-:S12]  /*02b0*/  @P0 BRA `(.L_x_2) ;  /* 0x0000000000280947 */ /* 0x000fd80003800000 */
[----:B------:R-:W-:-:S03]  /*02c0*/  IMAD.WIDE.U32 R6, R25, 0x8, R14 ;  /* 0x0000000819067825 */ /* 0x000fc600078e000e */
[----:B--2---:R-:W-:-:S04]  /*02d0*/  ISETP.GE.U32.AND P2, PT, R6, R2, PT ;  /* 0x000000020600720c */ /* 0x004fc80003f46070 */
[----:B------:R-:W-:-:S13]  /*02e0*/  ISETP.GE.AND.EX P2, PT, R7, R3, PT, P2 ;  /* 0x000000030700720c */ /* 0x000fda0003f46320 */
[----:B------:R-:W-:Y:S05]  /*02f0*/  @P2 BRA `(.L_x_2) ;  /* 0x0000000000182947 */ /* 0x000fea0003800000 */
[----:B------:R-:W-:-:S04]  /*0300*/  IMAD.WIDE.U32 R6, R19, R2, R6 ;  /* 0x0000000213067225 */ /* 0x000fc800078e0006 */
[----:B------:R-:W-:Y:S01]  /*0310*/  IMAD R7, R19, R3, R7 ;  /* 0x0000000313077224 */ /* 0x000fe200078e0207 */
[----:B------:R-:W-:-:S04]  /*0320*/  LEA R8, P2, R6, UR12, 0x2 ;  /* 0x0000000c06087c11 */ /* 0x000fc8000f8410ff */
[----:B------:R-:W-:-:S06]  /*0330*/  LEA.HI.X R9, R6, UR13, R7, 0x2, P2 ;  /* 0x0000000d06097c11 */ /* 0x000fcc00090f1407 */
[----:B------:R-:W2:Y:S04]  /*0340*/  LDG.E R9, desc[UR8][R8.64] ;  /* 0x0000000808097981 */ /* 0x000ea8000c1e1900 */
[----:B--2---:R0:W-:Y:S02]  /*0350*/  STS [R18], R9 ;  /* 0x0000000912007388 */ /* 0x0041e40000000800 */
.L_x_2:
[----:B-12---:R-:W-:Y:S05]  /*0360*/  BSYNC.RECONVERGENT B0 ;  /* 0x0000000000007941 */ /* 0x006fea0003800200 */
.L_x_1:
[----:B------:R-:W-:Y:S04]  /*0370*/  BSSY.RECONVERGENT B0, `(.L_x_3) ;  /* 0x000000a000007945 */ /* 0x000fe80003800200 */
[----:B------:R-:W-:Y:S05]  /*0380*/  @P1 BRA `(.L_x_4) ;  /* 0x0000000000201947 */ /* 0x000fea0003800000 */
[----:B------:R-:W-:Y:S02]  /*0390*/  IMAD R5, R5, UR18, RZ ;  /* 0x0000001205057c24 */ /* 0x000fe4000f8e02ff */
[----:B------:R-:W-:-:S04]  /*03a0*/  IMAD.WIDE.U32 R6, R4, UR18, R12 ;  /* 0x0000001204067c25 */ /* 0x000fc8000f8e000c */
[----:B------:R-:W-:Y:S01]  /*03b0*/  IMAD R5, R4, UR19, R5 ;  /* 0x0000001304057c24 */ /* 0x000fe2000f8e0205 */
[----:B------:R-:W-:-:S03]  /*03c0*/  LEA R4, P1, R6, UR14, 0x2 ;  /* 0x0000000e06047c11 */ /* 0x000fc6000f8210ff */
[----:B------:R-:W-:-:S05]  /*03d0*/  IMAD.IADD R5, R7, 0x1, R5 ;  /* 0x0000000107057824 */ /* 0x000fca00078e0205 */
[----:B------:R-:W-:-:S06]  /*03e0*/  LEA.HI.X R5, R6, UR15, R5, 0x2, P1 ;  /* 0x0000000f06057c11 */ /* 0x000fcc00088f1405 */
[----:B------:R-:W2:Y:S04]  /*03f0*/  LDG.E R5, desc[UR8][R4.64] ;  /* 0x0000000804057981 */ /* 0x000ea8000c1e1900 */
[----:B--2---:R1:W-:Y:S02]  /*0400*/  STS [R20], R5 ;  /* 0x0000000514007388 */ /* 0x0043e40000000800 */
.L_x_4:
[----:B------:R-:W-:Y:S05]  /*0410*/  BSYNC.RECONVERGENT B0 ;  /* 0x0000000000007941 */ /* 0x000fea0003800200 */
.L_x_3:
[----:B------:R-:W-:Y:S01]  /*0420*/  BAR.SYNC.DEFER_BLOCKING 0x0 ;  /* 0x0000000000007b1d */ /* 0x000fe20000010000 */
[----:B------:R-:W-:-:S05]  /*0430*/  VIADD R25, R25, 0x1 ;  /* 0x0000000119197836 */ /* 0x000fca0000000000 */
[----:B0-----:R-:W-:Y:S04]  /*0440*/  LDS R9, [R23] ;  /* 0x0000000017097984 */ /* 0x001fe80000000800 */
[----:B-1----:R-:W0:Y:S04]  /*0450*/  LDS.128 R4, [R21] ;  /* 0x0000000015047984 */ /* 0x002e280000000c00 */
[----:B------:R-:W1:Y:S04]  /*0460*/  LDS R8, [R23+0x20] ;  /* 0x0000200017087984 */ /* 0x000e680000000800 */
[----:B------:R-:W2:Y:S04]  /*0470*/  LDS R27, [R23+0x40] ;  /* 0x00004000171b7984 */ /* 0x000ea80000000800 */
[----:B------:R-:W-:Y:S04]  /*0480*/  LDS R29, [R23+0x80] ;  /* 0x00008000171d7984 */ /* 0x000fe80000000800 */
[----:B------:R-:W-:Y:S01]  /*0490*/  LDS R22, [R23+0xa0] ;  /* 0x0000a00017167984 */ /* 0x000fe20000000800 */
[----:B0-----:R-:W-:-:S03]  /*04a0*/  FADD R9, R4, -R9 ;  /* 0x8000000904097221 */ /* 0x001fc60000000000 */
[----:B------:R-:W0:Y:S01]  /*04b0*/  LDS R4, [R23+0x60] ;  /* 0x0000600017047984 */ /* 0x000e220000000800 */
[----:B-1----:R-:W-:Y:S01]  /*04c0*/  FADD R5, -R8, R5 ;  /* 0x0000000508057221 */ /* 0x002fe20000000100 */
[----:B--2---:R-:W-:-:S04]  /*04d0*/  FADD R24, -R27, R6 ;  /* 0x000000061b187221 */ /* 0x004fc80000000100 */
[----:B------:R-:W-:Y:S01]  /*04e0*/  FMNMX3 R5, |R9|, R10, |R5|, !PT ;  /* 0x0000000a09057276 */ /* 0x000fe20007800605 */
[----:B------:R-:W-:Y:S04]  /*04f0*/  LDS R27, [R23+0xc0] ;  /* 0x0000c000171b7984 */ /* 0x000fe80000000800 */
[----:B------:R-:W1:Y:S04]  /*0500*/  LDS.128 R8, [R21+0x10] ;  /* 0x0000100015087984 */ /* 0x000e680000000c00 */
[----:B------:R-:W2:Y:S01]  /*0510*/  LDS R6, [R23+0xe0] ;  /* 0x0000e00017067984 */ /* 0x000ea20000000800 */
[----:B0-----:R-:W-:Y:S01]  /*0520*/  FADD R4, -R4, R7 ;  /* 0x0000000704047221 */ /* 0x001fe20000000100 */
[----:B------:R-:W-:Y:S01]  /*0530*/  I2FP.F32.U32 R7, R25 ;  /* 0x0000001900077245 */ /* 0x000fe20000201000 */
[----:B------:R-:W-:Y:S03]  /*0540*/  BAR.SYNC.DEFER_BLOCKING 0x0 ;  /* 0x0000000000007b1d */ /* 0x000fe60000010000 */
[----:B------:R-:W-:-:S02]  /*0550*/  FSETP.GT.AND P1, PT, R0, R7, PT ;  /* 0x000000070000720b */ /* 0x000fc40003f24000 */
[----:B------:R-:W-:Y:S01]  /*0560*/  FMNMX3 R5, |R24|, R5, |R4|, !PT ;  /* 0x0000000518057276 */ /* 0x000fe20007800604 */
[----:B-1----:R-:W-:Y:S01]  /*0570*/  FADD R8, R8, -R29 ;  /* 0x8000001d08087221 */ /* 0x002fe20000000000 */
[----:B------:R-:W-:Y:S01]  /*0580*/  FADD R9, -R22, R9 ;  /* 0x0000000916097221 */ /* 0x000fe20000000100 */
[----:B------:R-:W-:Y:S01]  /*0590*/  FADD R10, -R27, R10 ;  /* 0x0000000a1b0a7221 */ /* 0x000fe20000000100 */
[----:B--2---:R-:W-:-:S03]  /*05a0*/  FADD R6, -R6, R11 ;  /* 0x0000000b06067221 */ /* 0x004fc60000000100 */
[----:B------:R-:W-:-:S04]  /*05b0*/  FMNMX3 R5, |R8|, R5, |R9|, !PT ;  /* 0x0000000508057276 */ /* 0x000fc80007800609 */
[----:B------:R-:W-:Y:S01]  /*05c0*/  FMNMX3 R10, |R10|, R5, |R6|, !PT ;  /* 0x000000050a0a7276 */ /* 0x000fe20007800606 */
[----:B------:R-:W-:Y:S06]  /*05d0*/  @P1 BRA `(.L_x_5) ;  /* 0xfffffffc00181947 */ /* 0x000fec000383ffff */
.L_x_0:
[----:B------:R-:W0:Y:S01]  /*05e0*/  LDCU.64 UR6, c[0x0][0x398] ;  /* 0x00007300ff0677ac */ /* 0x000e220008000a00 */
[----:B------:R-:W-:Y:S02]  /*05f0*/  ISETP.GT.U32.AND P0, PT, R19, R12, PT ;  /* 0x0000000c1300720c */ /* 0x000fe40003f04070 */
[----:B------:R-:W-:-:S04]  /*0600*/  SHF.R.S32.HI R3, RZ, 0x1f, R12 ;  /* 0x0000001fff037819 */ /* 0x000fc8000001140c */
[----:B------:R-:W-:-:S04]  /*0610*/  ISETP.GT.AND.EX P0, PT, RZ, R3, PT, P0 ;  /* 0x00000003ff00720c */ /* 0x000fc80003f04300 */
[----:B------:R-:W-:Y:S02]  /*0620*/  SEL R0, R19, R12, P0 ;  /* 0x0000000c13007207 */ /* 0x000fe40000000000 */
[----:B------:R-:W-:Y:S02]  /*0630*/  SEL R4, R3, RZ, !P0 ;  /* 0x000000ff03047207 */ /* 0x000fe40004000000 */
[----:B0-----:R-:W-:-:S04]  /*0640*/  ISETP.GE.U32.AND P0, PT, R0, UR6, PT ;  /* 0x0000000600007c0c */ /* 0x001fc8000bf06070 */
[----:B------:R-:W-:-:S13]  /*0650*/  ISETP.GE.AND.EX P0, PT, R4, UR7, PT, P0 ;  /* 0x0000000704007c0c */ /* 0x000fda000bf06300 */
[----:B------:R-:W-:Y:S05]  /*0660*/  @P0 EXIT ;  /* 0x000000000000094d */ /* 0x000fea0003800000 */
[----:B------:R-:W0:Y:S01]  /*0670*/  LDCU.64 UR4, c[0x0][0x390] ;  /* 0x00007200ff0477ac */ /* 0x000e220008000a00 */
[----:B------:R-:W-:-:S04]  /*0680*/  IMAD.MOV.U32 R2, RZ, RZ, R12 ;  /* 0x000000ffff027224 */ /* 0x000fc800078e000c */
[----:B------:R-:W-:-:S04]  /*0690*/  IMAD.WIDE.U32 R2, R19, UR6, R2 ;  /* 0x0000000613027c25 */ /* 0x000fc8000f8e0002 */
[----:B------:R-:W-:Y:S01]  /*06a0*/  IMAD R19, R19, UR7, R3 ;  /* 0x0000000713137c24 */ /* 0x000fe2000f8e0203 */
[----:B0-----:R-:W-:-:S04]  /*06b0*/  LEA R4, P0, R2, UR4, 0x2 ;  /* 0x0000000402047c11 */ /* 0x001fc8000f8010ff */
[----:B------:R-:W-:-:S05]  /*06c0*/  LEA.HI.X R5, R2, UR5, R19, 0x2, P0 ;  /* 0x0000000502057c11 */ /* 0x000fca00080f1413 */
[----:B------:R-:W-:Y:S01]  /*06d0*/  STG.E desc[UR8][R4.64], R10 ;  /* 0x0000000a04007986 */ /* 0x000fe2000c101908 */
[----:B------:R-:W-:Y:S05]  /*06e0*/  EXIT ;  /* 0x000000000000794d */ /* 0x000fea0003800000 */
.L_x_6:
[----:B------:R-:W-:-:S00]  /*06f0*/  BRA `(.L_x_6) ;  /* 0xfffffffc00fc7947 */ /* 0x000fc0000383ffff */
[----:B------:R-:W-:-:S00]  /*0700*/  NOP ;  /* 0x0000000000007918 */ /* 0x000fc00000000000 */
[----:B------:R-:W-:-:S00]  /*0710*/  NOP ;  /* 0x0000000000007918 */ /* 0x000fc00000000000 */
[----:B------:R-:W-:-:S00]  /*0720*/  NOP ;  /* 0x0000000000007918 */ /* 0x000fc00000000000 */
[----:B------:R-:W-:-:S00]  /*0730*/  NOP ;  /* 0x0000000000007918 */ /* 0x000fc00000000000 */
[----:B------:R-:W-:-:S00]  /*0740*/  NOP ;  /* 0x0000000000007918 */ /* 0x000fc00000000000 */
[----:B------:R-:W-:-:S00]  /*0750*/  NOP ;  /* 0x0000000000007918 */ /* 0x000fc00000000000 */
[----:B------:R-:W-:-:S00]  /*0760*/  NOP ;  /* 0x0000000000007918 */ /* 0x000fc00000000000 */
[----:B------:R-:W-:-:S00]  /*0770*/  NOP ;  /* 0x0000000000007918 */ /* 0x000fc00000000000 */
.L_x_13:


//--------------------- .text._Z7calDistPfS_S_ll  --------------------------
	.section	.text._Z7calDistPfS_S_ll,"ax",@progbits
	.align	128
        .global         _Z7calDistPfS_S_ll
        .type           _Z7calDistPfS_S_ll,@function
        .size           _Z7calDistPfS_S_ll,(.L_x_14 - _Z7calDistPfS_S_ll)
        .other          _Z7calDistPfS_S_ll,@"STO_CUDA_ENTRY STV_DEFAULT"
_Z7calDistPfS_S_ll:
.text._Z7calDistPfS_S_ll:
[----:B------:R-:W-:Y:S01]  /*0000*/  LDC R1, c[0x0][0x37c] ;  /* 0x0000df00ff017b82 */ /* 0x000fe20000000800 */
[----:B------:R-:W0:Y:S07]  /*0010*/  S2R R3, SR_TID.Y ;  /* 0x0000000000037919 */ /* 0x000e2e0000002200 */
[----:B------:R-:W0:Y:S01]  /*0020*/  LDC R0, c[0x0][0x364] ;  /* 0x0000d900ff007b82 */ /* 0x000e220000000800 */
[----:B------:R-:W1:Y:S07]  /*0030*/  S2R R13, SR_TID.X ;  /* 0x00000000000d7919 */ /* 0x000e6e0000002100 */
[----:B------:R-:W0:Y:S08]  /*0040*/  S2UR UR4, SR_CTAID.Y ;  /* 0x00000000000479c3 */ /* 0x000e300000002600 */
[----:B------:R-:W1:Y:S08]  /*0050*/  S2UR UR5, SR_CTAID.X ;  /* 0x00000000000579c3 */ /* 0x000e700000002500 */
[----:B------:R-:W1:Y:S08]  /*0060*/  LDC R12, c[0x0][0x360] ;  /* 0x0000d800ff0c7b82 */ /* 0x000e700000000800 */
[----:B------:R-:W2:Y:S01]  /*0070*/  LDC.64 R10, c[0x0][0x398] ;  /* 0x0000e600ff0a7b82 */ /* 0x000ea20000000a00 */
[----:B0-----:R-:W-:-:S02]  /*0080*/  IMAD R0, R0, UR4, R3 ;  /* 0x0000000400007c24 */ /* 0x001fc4000f8e0203 */
[----:B-1----:R-:W-:-:S05]  /*0090*/  IMAD R12, R12, UR5, R13 ;  /* 0x000000050c0c7c24 */ /* 0x002fca000f8e020d */
[----:B------:R-:W-:Y:S02]  /*00a0*/  ISETP.GT.U32.AND P0, PT, R0, R12, PT ;  /* 0x0000000c0000720c */ /* 0x000fe40003f04070 */
[----:B------:R-:W-:-:S04]  /*00b0*/  SHF.R.S32.HI R13, RZ, 0x1f, R12 ;  /* 0x0000001fff0d7819 */ /* 0x000fc8000001140c */
[----:B------:R-:W-:-:S04]  /*00c0*/  ISETP.GT.AND.EX P0, PT, RZ, R13, PT, P0 ;  /* 0x0000000dff00720c */ /* 0x000fc80003f04300 */
[----:B------:R-:W-:Y:S02]  /*00d0*/  SEL R3, R0, R12, P0 ;  /* 0x0000000c00037207 */ /* 0x000fe40000000000 */
[----:B------:R-:W-:Y:S02]  /*00e0*/  SEL R2, R13, RZ, !P0 ;  /* 0x000000ff0d027207 */ /* 0x000fe40004000000 */
[----:B--2---:R-:W-:-:S04]  /*00f0*/  ISETP.GE.U32.AND P0, PT, R3, R10, PT ;  /* 0x0000000a0300720c */ /* 0x004fc80003f06070 */
[----:B------:R-:W-:-:S13]  /*0100*/  ISETP.GE.AND.EX P0, PT, R2, R11, PT, P0 ;  /* 0x0000000b0200720c */ /* 0x000fda0003f06300 */
[----:B------:R-:W-:Y:S05]  /*0110*/  @P0 EXIT ;  /* 0x000000000000094d */ /* 0x000fea0003800000 */
[----:B------:R-:W0:Y:S01]  /*0120*/  LDCU.64 UR8, c[0x0][0x3a0] ;  /* 0x00007400ff0877ac */ /* 0x000e220008000a00 */
[----:B------:R-:W-:Y:S01]  /*0130*/  IMAD.MOV.U32 R7, RZ, RZ, RZ ;  /* 0x000000ffff077224 */ /* 0x000fe200078e00ff */
[----:B------:R-:W1:Y:S01]  /*0140*/  LDCU.64 UR10, c[0x0][0x358] ;  /* 0x00006b00ff0a77ac */ /* 0x000e620008000a00 */
[----:B0-----:R-:W-:-:S04]  /*0150*/  UISETP.GE.U32.AND UP0, UPT, UR8, 0x1, UPT ;  /* 0x000000010800788c */ /* 0x001fc8000bf06070 */
[----:B------:R-:W-:-:S09]  /*0160*/  UISETP.GE.AND.EX UP0, UPT, UR9, URZ, UPT, UP0 ;  /* 0x000000ff0900728c */ /* 0x000fd2000bf06300 */
[----:B-1----:R-:W-:Y:S05]  /*0170*/  BRA.U !UP0, `(.L_x_7) ;  /* 0x0000000d08107547 */ /* 0x002fea000b800000 */
[----:B------:R-:W-:Y:S02]  /*0180*/  UISETP.GE.U32.AND UP1, UPT, UR8, 0x8, UPT ;  /* 0x000000080800788c */ /* 0x000fe4000bf26070 */
[C---:B------:R-:W-:Y:S01]  /*0190*/  IMAD.WIDE.U32 R14, R0.reuse, UR8, RZ ;  /* 0x00000008000e7c25 */ /* 0x040fe2000f8e00ff */
[----:B------:R-:W-:Y:S02]  /*01a0*/  ULOP3.LUT UR13, UR8, 0x7, URZ, 0xc0, !UPT ;  /* 0x00000007080d7892 */ /* 0x000fe4000f8ec0ff */
[----:B------:R-:W-:Y:S01]  /*01b0*/  UISETP.GE.U32.AND.EX UP1, UPT, UR9, URZ, UPT, UP1 ;  /* 0x000000ff0900728c */ /* 0x000fe2000bf26110 */
[----:B------:R-:W-:Y:S01]  /*01c0*/  IMAD.MOV.U32 R7, RZ, RZ, RZ ;  /* 0x000000ffff077224 */ /* 0x000fe200078e00ff */
[----:B------:R-:W-:Y:S01]  /*01d0*/  UISETP.NE.U32.AND UP0, UPT, UR13, URZ, UPT ;  /* 0x000000ff0d00728c */ /* 0x000fe2000bf05070 */
[----:B------:R-:W-:Y:S01]  /*01e0*/  IMAD R2, R0, UR9, R15 ;  /* 0x0000000900027c24 */ /* 0x000fe2000f8e020f */
[----:B------:R-:W-:Y:S01]  /*01f0*/  UMOV UR4, URZ ;  /* 0x000000ff00047c82 */ /* 0x000fe20008000000 */
[----:B------:R-:W-:Y:S01]  /*0200*/  UMOV UR5, URZ ;  /* 0x000000ff00057c82 */ /* 0x000fe20008000000 */
[----:B------:R-:W-:-:S03]  /*0210*/  UISETP.NE.AND.EX UP0, UPT, URZ, URZ, UPT, UP0 ;  /* 0x000000ffff00728c */ /* 0x000fc6000bf05300 */
[----:B------:R-:W-:Y:S08]  /*0220*/  BRA.U !UP1, `(.L_x_8) ;  /* 0x0000000509107547 */ /* 0x000ff0000b800000 */
[----:B------:R-:W0:Y:S01]  /*0230*/  LDCU.128 UR4, c[0x0][0x380] ;  /* 0x00007000ff0477ac */ /* 0x000e220008000c00 */
[C-C-:B------:R-:W-:Y:S01]  /*0240*/  SHF.L.U64.HI R6, R10.reuse, 0x5, R11.reuse ;  /* 0x000000050a067819 */ /* 0x140fe2000001020b */
[----:B------:R-:W-:Y:S01]  /*0250*/  IMAD.MOV.U32 R7, RZ, RZ, RZ ;  /* 0x000000ffff077224 */ /* 0x000fe200078e00ff */
[C---:B------:R-:W-:Y:S01]  /*0260*/  SHF.L.U64.HI R8, R10.reuse, 0x2, R11 ;  /* 0x000000020a087819 */ /* 0x040fe2000001020b */
[----:B------:R-:W-:Y:S01]  /*0270*/  IMAD.SHL.U32 R5, R10, 0x4, RZ ;  /* 0x000000040a057824 */ /* 0x000fe200078e00ff */
[----:B0-----:R-:W-:Y:S02]  /*0280*/  LEA R4, P0, R12, UR6, 0x2 ;  /* 0x000000060c047c11 */ /* 0x001fe4000f8010ff */
[----:B------:R-:W-:Y:S01]  /*0290*/  LEA R16, P1, R14, UR4, 0x2 ;  /* 0x000000040e107c11 */ /* 0x000fe2000f8210ff */
[----:B------:R-:W-:Y:S01]  /*02a0*/  ULOP3.LUT UR4, UR8, 0xfffffff8, URZ, 0xc0, !UPT ;  /* 0xfffffff808047892 */ /* 0x000fe2000f8ec0ff */
[----:B------:R-:W-:Y:S02]  /*02b0*/  LEA.HI.X R3, R12, UR7, R13, 0x2, P0 ;  /* 0x000000070c037c11 */ /* 0x000fe400080f140d */
[----:B------:R-:W-:Y:S01]  /*02c0*/  LEA.HI.X R17, R14, UR5, R2, 0x2, P1 ;  /* 0x000000050e117c11 */ /* 0x000fe200088f1402 */
[----:B------:R-:W-:Y:S01]  /*02d0*/  ULOP3.LUT UR5, UR9, 0x7fffffff, URZ, 0xc0, !UPT ;  /* 0x7fffffff09057892 */ /* 0x000fe2000f8ec0ff */
[----:B------:R-:W-:-:S02]  /*02e0*/  IADD3 R16, P0, PT, R16, 0x10, RZ ;  /* 0x0000001010107810 */ /* 0x000fc40007f1e0ff */
[----:B------:R-:W-:-:S03]  /*02f0*/  UMOV UR6, UR4 ;  /* 0x0000000400067c82 */ /* 0x000fc60008000000 */
[----:B------:R-:W-:Y:S01]  /*0300*/  IMAD.X R17, RZ, RZ, R17, P0 ;  /* 0x000000ffff117224 */ /* 0x000fe200000e0611 */
[----:B------:R-:W-:-:S07]  /*0310*/  UMOV UR7, UR5 ;  /* 0x0000000500077c82 */ /* 0x000fce0008000000 */
.L_x_9:
[-C--:B------:R-:W-:Y:S01]  /*0320*/  IADD3 R22, P0, PT, R4, R5.reuse, RZ ;  /* 0x0000000504167210 */ /* 0x080fe20007f1e0ff */
[----:B------:R-:W-:Y:S01]  /*0330*/  IMAD.MOV.U32 R28, RZ, RZ, R4 ;  /* 0x000000ffff1c7224 */ /* 0x000fe200078e0004 */
[----:B------:R-:W2:Y:S01]  /*0340*/  LDG.E R19, desc[UR10][R16.64+-0x10] ;  /* 0xfffff00a10137981 */ /* 0x000ea2000c1e1900 */
[----:B------:R-:W-:Y:S02]  /*0350*/  IMAD.MOV.U32 R29, RZ, RZ, R3 ;  /* 0x000000ffff1d7224 */ /* 0x000fe400078e0003 */
[----:B------:R-:W-:Y:S01]  /*0360*/  IMAD.X R23, R3, 0x1, R8, P0 ;  /* 0x0000000103177824 */ /* 0x000fe200000e0608 */
[----:B------:R-:W3:Y:S01]  /*0370*/  LDG.E R20, desc[UR10][R16.64+-0xc] ;  /* 0xfffff40a10147981 */ /* 0x000ee2000c1e1900 */
[----:B------:R-:W-:-:S03]  /*0380*/  IADD3 R26, P0, PT, R22, R5, RZ ;  /* 0x00000005161a7210 */ /* 0x000fc60007f1e0ff */
[----:B------:R-:W2:Y:S04]  /*0390*/  LDG.E R28, desc[UR10][R28.64] ;  /* 0x0000000a1c1c7981 */ /* 0x000ea8000c1e1900 */
[----:B------:R0:W3:Y:S01]  /*03a0*/  LDG.E R21, desc[UR10][R22.64] ;  /* 0x0000000a16157981 */ /* 0x0000e2000c1e1900 */
[----:B------:R-:W-:-:S03]  /*03b0*/  IMAD.X R27, R23, 0x1, R8, P0 ;  /* 0x00000001171b7824 */ /* 0x000fc600000e0608 */
[----:B------:R-:W4:Y:S04]  /*03c0*/  LDG.E R25, desc[UR10][R16.64+-0x4] ;  /* 0xfffffc0a10197981 */ /* 0x000f28000c1e1900 */
[----:B------:R-:W5:Y:S01]  /*03d0*/  LDG.E R9, desc[UR10][R26.64] ;  /* 0x0000000a1a097981 */ /* 0x000f62000c1e1900 */
[----:B0-----:R-:W-:-:S05]  /*03e0*/  IADD3 R22, P0, PT, R26, R5, RZ ;  /* 0x000000051a167210 */ /* 0x001fca0007f1e0ff */
[----:B------:R-:W-:Y:S01]  /*03f0*/  IMAD.X R23, R27, 0x1, R8, P0 ;  /* 0x000000011b177824 */ /* 0x000fe200000e0608 */
[----:B------:R-:W5:Y:S04]  /*0400*/  LDG.E R26, desc[UR10][R16.64+-0x8] ;  /* 0xfffff80a101a7981 */ /* 0x000f68000c1e1900 */
[----:B------:R0:W4:Y:S01]  /*0410*/  LDG.E R24, desc[UR10][R22.64] ;  /* 0x0000000a16187981 */ /* 0x000122000c1e1900 */
[----:B------:R-:W-:-:S03]  /*0420*/  IADD3 R18, P0, PT, R22, R5, RZ ;  /* 0x0000000516127210 */ /* 0x000fc60007f1e0ff */
[----:B------:R-:W4:Y:S01]  /*0430*/  LDG.E R27, desc[UR10][R16.64+0x8] ;  /* 0x0000080a101b7981 */ /* 0x000f22000c1e1900 */
[----:B--2---:R-:W-:Y:S01]  /*0440*/  FADD R28, R19, -R28 ;  /* 0x8000001c131c7221 */ /* 0x004fe20000000000 */
[--C-:B------:R-:W-:Y:S02]  /*0450*/  IMAD.X R19, R23, 0x1, R8.reuse, P0 ;  /* 0x0000000117137824 */ /* 0x100fe400000e0608 */
[----:B---3--:R-:W-:Y:S01]  /*0460*/  FADD R21, R20, -R21 ;  /* 0x8000001514157221 */ /* 0x008fe20000000000 */
[----:B------:R-:W-:Y:S02]  /*0470*/  IADD3 R20, P0, PT, R18, R5, RZ ;  /* 0x0000000512147210 */ /* 0x000fe40007f1e0ff */
[----:B------:R-:W2:Y:S02]  /*0480*/  LDG.E R18, desc[UR10][R18.64] ;  /* 0x0000000a12127981 */ /* 0x000ea4000c1e1900 */
[----:B------:R-:W-:Y:S01]  /*0490*/  FMNMX3 R7, |R28|, R7, |R21|, !PT ;  /* 0x000000071c077276 */ /* 0x000fe20007800615 */
[----:B------:R-:W-:Y:S01]  /*04a0*/  IMAD.X R21, R19, 0x1, R8, P0 ;  /* 0x0000000113157824 */ /* 0x000fe200000e0608 */
[----:B0-----:R-:W-:-:S04]  /*04b0*/  IADD3 R22, P0, PT, R20, R5, RZ ;  /* 0x0000000514167210 */ /* 0x001fc80007f1e0ff */
[----:B------:R-:W3:Y:S01]  /*04c0*/  LDG.E R20, desc[UR10][R20.64] ;  /* 0x0000000a14147981 */ /* 0x000ee2000c1e1900 */
[--C-:B------:R-:W-:Y:S01]  /*04d0*/  IMAD.X R23, R21, 0x1, R8.reuse, P0 ;  /* 0x0000000115177824 */ /* 0x100fe200000e0608 */
[----:B------:R-:W-:Y:S02]  /*04e0*/  IADD3 R28, P0, PT, R22, R5, RZ ;  /* 0x00000005161c7210 */ /* 0x000fe40007f1e0ff */
[----:B------:R-:W3:Y:S03]  /*04f0*/  LDG.E R19, desc[UR10][R16.64+0x4] ;  /* 0x0000040a10137981 */ /* 0x000ee6000c1e1900 */
[----:B------:R-:W-:Y:S02]  /*0500*/  IMAD.X R29, R23, 0x1, R8, P0 ;  /* 0x00000001171d7824 */ /* 0x000fe400000e0608 */
[----:B-----5:R-:W-:Y:S01]  /*0510*/  FADD R26, R26, -R9 ;  /* 0x800000091a1a7221 */ /* 0x020fe20000000000 */
[----:B------:R-:W5:Y:S01]  /*0520*/  LDG.E R22, desc[UR10][R22.64] ;  /* 0x0000000a16167981 */ /* 0x000f62000c1e1900 */
[----:B----4-:R-:W-:-:S03]  /*0530*/  FADD R24, R25, -R24 ;  /* 0x8000001819187221 */ /* 0x010fc60000000000 */
[----:B------:R-:W2:Y:S04]  /*0540*/  LDG.E R25, desc[UR10][R16.64] ;  /* 0x0000000a10197981 */ /* 0x000ea8000c1e1900 */
[----:B------:R-:W4:Y:S04]  /*0550*/  LDG.E R28, desc[UR10][R28.64] ;  /* 0x0000000a1c1c7981 */ /* 0x000f28000c1e1900 */
[----:B------:R0:W4:Y:S01]  /*0560*/  LDG.E R9, desc[UR10][R16.64+0xc] ;  /* 0x00000c0a10097981 */ /* 0x000122000c1e1900 */
[----:B------:R-:W-:-:S04]  /*0570*/  UIADD3 UR6, UP1, UPT, UR6, -0x8, URZ ;  /* 0xfffffff806067890 */ /* 0x000fc8000ff3e0ff */
[----:B------:R-:W-:Y:S02]  /*0580*/  UIADD3.X UR7, UPT, UPT, UR7, -0x1, URZ, UP1, !UPT ;  /* 0xffffffff07077890 */ /* 0x000fe40008ffe4ff */
[----:B------:R-:W-:Y:S01]  /*0590*/  UISETP.NE.U32.AND UP1, UPT, UR6, URZ, UPT ;  /* 0x000000ff0600728c */ /* 0x000fe2000bf25070 */
[----:B------:R-:W-:-:S03]  /*05a0*/  FMNMX3 R7, |R26|, R7, |R24|, !PT ;  /* 0x000000071a077276 */ /* 0x000fc60007800618 */
[----:B------:R-:W-:Y:S01]  /*05b0*/  UISETP.NE.AND.EX UP1, UPT, UR7, URZ, UPT, UP1 ;  /* 0x000000ff0700728c */ /* 0x000fe2000bf25310 */
[----:B------:R-:W-:Y:S02]  /*05c0*/  LEA R4, P0, R10, R4, 0x5 ;  /* 0x000000040a047211 */ /* 0x000fe400078028ff */
[----:B0-----:R-:W-:-:S03]  /*05d0*/  IADD3 R16, P1, PT, R16, 0x20, RZ ;  /* 0x0000002010107810 */ /* 0x001fc60007f3e0ff */
[----:B------:R-:W-:Y:S02]  /*05e0*/  IMAD.X R3, R3, 0x1, R6, P0 ;  /* 0x0000000103037824 */ /* 0x000fe400000e0606 */
[----:B------:R-:W-:Y:S02]  /*05f0*/  IMAD.X R17, RZ, RZ, R17, P1 ;  /* 0x000000ffff117224 */ /* 0x000fe400008e0611 */
[----:B---3--:R-:W-:Y:S01]  /*0600*/  FADD R19, R19, -R20 ;  /* 0x8000001413137221 */ /* 0x008fe20000000000 */
[----:B-----5:R-:W-:Y:S01]  /*0610*/  FADD R22, R27, -R22 ;  /* 0x800000161b167221 */ /* 0x020fe20000000000 */
[----:B--2---:R-:W-:-:S05]  /*0620*/  FADD R18, R25, -R18 ;  /* 0x8000001219127221 */ /* 0x004fca0000000000 */
[----:B------:R-:W-:Y:S01]  /*0630*/  FMNMX3 R7, |R18|, R7, |R19|, !PT ;  /* 0x0000000712077276 */ /* 0x000fe20007800613 */
[----:B----4-:R-:W-:-:S05]  /*0640*/  FADD R9, R9, -R28 ;  /* 0x8000001c09097221 */ /* 0x010fca0000000000 */
[----:B------:R-:W-:Y:S01]  /*0650*/  FMNMX3 R7, |R22|, R7, |R9|, !PT ;  /* 0x0000000716077276 */ /* 0x000fe20007800609 */
[----:B------:R-:W-:Y:S06]  /*0660*/  BRA.U UP1, `(.L_x_9) ;  /* 0xfffffffd012c7547 */ /* 0x000fec000b83ffff */
.L_x_8:
[----:B------:R-:W-:Y:S05]  /*0670*/  BRA.U !UP0, `(.L_x_7) ;  /* 0x0000000508d07547 */ /* 0x000fea000b800000 */
[----:B------:R-:W-:Y:S02]  /*0680*/  UISETP.GE.U32.AND UP1, UPT, UR13, 0x4, UPT ;  /* 0x000000040d00788c */ /* 0x000fe4000bf26070 */
[----:B------:R-:W-:Y:S02]  /*0690*/  ULOP3.LUT UR12, UR8, 0x3, URZ, 0xc0, !UPT ;  /* 0x00000003080c7892 */ /* 0x000fe4000f8ec0ff */
[----:B------:R-:W-:Y:S02]  /*06a0*/  UISETP.GE.U32.AND.EX UP1, UPT, URZ, URZ, UPT, UP1 ;  /* 0x000000ffff00728c */ /* 0x000fe4000bf26110 */
[----:B------:R-:W-:-:S04]  /*06b0*/  UISETP.NE.U32.AND UP0, UPT, UR12, URZ, UPT ;  /* 0x000000ff0c00728c */ /* 0x000fc8000bf05070 */
[----:B------:R-:W-:-:S03]  /*06c0*/  UISETP.NE.AND.EX UP0, UPT, URZ, URZ, UPT, UP0 ;  /* 0x000000ffff00728c */ /* 0x000fc6000bf05300 */
[----:B------:R-:W-:Y:S08]  /*06d0*/  BRA.U !UP1, `(.L_x_10) ;  /* 0x0000000109d87547 */ /* 0x000ff0000b800000 */
[----:B------:R-:W0:Y:S01]  /*06e0*/  LDCU.128 UR16, c[0x0][0x380] ;  /* 0x00007000ff1077ac */ /* 0x000e220008000c00 */
[C---:B------:R-:W-:Y:S02]  /*06f0*/  IMAD R6, R10.reuse, UR5, RZ ;  /* 0x000000050a067c24 */ /* 0x040fe4000f8e02ff */
[C---:B------:R-:W-:Y:S01]  /*0700*/  IMAD.WIDE.U32 R20, R10.reuse, UR4, R12 ;  /* 0x000000040a147c25 */ /* 0x040fe2000f8e000c */
[----:B------:R-:W-:Y:S02]  /*0710*/  UIADD3 UR9, UPT, UPT, UR4, 0x1, URZ ;  /* 0x0000000104097890 */ /* 0x000fe4000fffe0ff */
[----:B------:R-:W-:Y:S02]  /*0720*/  UIADD3 UR7, UPT, UPT, UR4, 0x2, URZ ;  /* 0x0000000204077890 */ /* 0x000fe4000fffe0ff */
[----:B------:R-:W-:Y:S01]  /*0730*/  IMAD R17, R11, UR4, R6 ;  /* 0x000000040b117c24 */ /* 0x000fe2000f8e0206 */
[----:B------:R-:W-:Y:S01]  /*0740*/  UIADD3 UR6, UPT, UPT, UR4, 0x3, URZ ;  /* 0x0000000304067890 */ /* 0x000fe2000fffe0ff */
[----:B------:R-:W-:-:S04]  /*0750*/  IMAD.WIDE.U32 R4, R10, UR9, R12 ;  /* 0x000000090a047c25 */ /* 0x000fc8000f8e000c */
[----:B------:R-:W-:Y:S02]  /*0760*/  IMAD R3, R11, UR9, R5 ;  /* 0x000000090b037c24 */ /* 0x000fe4000f8e0205 */
[----:B------:R-:W-:Y:S01]  /*0770*/  IMAD.WIDE.U32 R18, R10, UR7, R12 ;  /* 0x000000070a127c25 */ /* 0x000fe2000f8e000c */
[----:B0-----:R-:W-:-:S03]  /*0780*/  LEA R8, P1, R4, UR18, 0x2 ;  /* 0x0000001204087c11 */ /* 0x001fc6000f8210ff */
[----:B------:R-:W-:Y:S01]  /*0790*/  IMAD R5, R11, UR7, R19 ;  /* 0x000000070b057c24 */ /* 0x000fe2000f8e0213 */
[----:B------:R-:W-:Y:S01]  /*07a0*/  LEA R16, P0, R20, UR18, 0x2 ;  /* 0x0000001214107c11 */ /* 0x000fe2000f8010ff */
[----:B------:R-:W-:Y:S01]  /*07b0*/  IMAD.IADD R17, R21, 0x1, R17 ;  /* 0x0000000115117824 */ /* 0x000fe200078e0211 */
[----:B------:R-:W-:Y:S01]  /*07c0*/  LEA.HI.X R9, R4, UR19, R3, 0x2, P1 ;  /* 0x0000001304097c11 */ /* 0x000fe200088f1403 */
[----:B------:R-:W-:Y:S01]  /*07d0*/  IMAD.WIDE.U32 R22, R10, UR6, R12 ;  /* 0x000000060a167c25 */ /* 0x000fe2000f8e000c */
[----:B------:R-:W-:Y:S02]  /*07e0*/  LEA R4, P1, R18, UR18, 0x2 ;  /* 0x0000001212047c11 */ /* 0x000fe4000f8210ff */
[----:B------:R-:W-:Y:S01]  /*07f0*/  LEA.HI.X R17, R20, UR19, R17, 0x2, P0 ;  /* 0x0000001314117c11 */ /* 0x000fe200080f1411 */
[----:B------:R-:W-:Y:S01]  /*0800*/  IMAD R19, R11, UR6, R23 ;  /* 0x000000060b137c24 */ /* 0x000fe2000f8e0217 */
[----:B------:R-:W-:Y:S01]  /*0810*/  LEA.HI.X R5, R18, UR19, R5, 0x2, P1 ;  /* 0x0000001312057c11 */ /* 0x000fe200088f1405 */
[----:B------:R-:W2:Y:S01]  /*0820*/  LDG.E R9, desc[UR10][R8.64] ;  /* 0x0000000a08097981 */ /* 0x000ea2000c1e1900 */
[----:B------:R-:W-:-:S02]  /*0830*/  IADD3 R6, P1, PT, R14, UR9, RZ ;  /* 0x000000090e067c10 */ /* 0x000fc4000ff3e0ff */
[----:B------:R-:W-:Y:S01]  /*0840*/  IADD3 R3, P0, PT, R14, UR4, RZ ;  /* 0x000000040e037c10 */ /* 0x000fe2000ff1e0ff */
[----:B------:R-:W3:Y:S01]  /*0850*/  LDG.E R17, desc[UR10][R16.64] ;  /* 0x0000000a10117981 */ /* 0x000ee2000c1e1900 */
[----:B------:R-:W-:Y:S01]  /*0860*/  LEA R18, P2, R22, UR18, 0x2 ;  /* 0x0000001216127c11 */ /* 0x000fe2000f8410ff */
[----:B------:R-:W-:Y:S01]  /*0870*/  IMAD.X R21, RZ, RZ, R2, P1 ;  /* 0x000000ffff157224 */ /* 0x000fe200008e0602 */
[----:B------:R-:W-:Y:S01]  /*0880*/  IADD3.X R24, PT, PT, R2, UR5, RZ, P0, !PT ;  /* 0x0000000502187c10 */ /* 0x000fe200087fe4ff */
[----:B------:R-:W4:Y:S01]  /*0890*/  LDG.E R5, desc[UR10][R4.64] ;  /* 0x0000000a04057981 */ /* 0x000f22000c1e1900 */
[C---:B------:R-:W-:Y:S02]  /*08a0*/  LEA R26, P0, R3.reuse, UR16, 0x2 ;  /* 0x00000010031a7c11 */ /* 0x040fe4000f8010ff */
[----:B------:R-:W-:Y:S02]  /*08b0*/  LEA R20, P1, R6, UR16, 0x2 ;  /* 0x0000001006147c11 */ /* 0x000fe4000f8210ff */
[----:B------:R-:W-:-:S02]  /*08c0*/  LEA.HI.X R27, R3, UR17, R24, 0x2, P0 ;  /* 0x00000011031b7c11 */ /* 0x000fc400080f1418 */
[----:B------:R-:W-:Y:S02]  /*08d0*/  LEA.HI.X R19, R22, UR19, R19, 0x2, P2 ;  /* 0x0000001316137c11 */ /* 0x000fe400090f1413 */
[----:B------:R-:W-:Y:S01]  /*08e0*/  LEA.HI.X R21, R6, UR17, R21, 0x2, P1 ;  /* 0x0000001106157c11 */ /* 0x000fe200088f1415 */
[----:B------:R-:W3:Y:S01]  /*08f0*/  LDG.E R26, desc[UR10][R26.64] ;  /* 0x0000000a1a1a7981 */ /* 0x000ee2000c1e1900 */
[C---:B------:R-:W-:Y:S02]  /*0900*/  IADD3 R6, P0, PT, R14.reuse, UR7, RZ ;  /* 0x000000070e067c10 */ /* 0x040fe4000ff1e0ff */
[----:B------:R-:W-:Y:S01]  /*0910*/  IADD3 R3, P2, PT, R14, UR6, RZ ;  /* 0x000000060e037c10 */ /* 0x000fe2000ff5e0ff */
[----:B------:R-:W2:Y:S01]  /*0920*/  LDG.E R20, desc[UR10][R20.64] ;  /* 0x0000000a14147981 */ /* 0x000ea2000c1e1900 */
[C---:B------:R-:W-:Y:S01]  /*0930*/  LEA R22, P1, R6.reuse, UR16, 0x2 ;  /* 0x0000001006167c11 */ /* 0x040fe2000f8210ff */
[--C-:B------:R-:W-:Y:S01]  /*0940*/  IMAD.X R23, RZ, RZ, R2.reuse, P0 ;  /* 0x000000ffff177224 */ /* 0x100fe200000e0602 */
[----:B------:R-:W-:Y:S01]  /*0950*/  LEA R24, P3, R3, UR16, 0x2 ;  /* 0x0000001003187c11 */ /* 0x000fe2000f8610ff */
[----:B------:R-:W-:Y:S01]  /*0960*/  IMAD.X R28, RZ, RZ, R2, P2 ;  /* 0x000000ffff1c7224 */ /* 0x000fe200010e0602 */
[----:B------:R-:W5:Y:S02]  /*0970*/  LDG.E R19, desc[UR10][R18.64] ;  /* 0x0000000a12137981 */ /* 0x000f64000c1e1900 */
[----:B------:R-:W-:-:S02]  /*0980*/  LEA.HI.X R23, R6, UR17, R23, 0x2, P1 ;  /* 0x0000001106177c11 */ /* 0x000fc400088f1417 */
[----:B------:R-:W-:-:S03]  /*0990*/  LEA.HI.X R25, R3, UR17, R28, 0x2, P3 ;  /* 0x0000001103197c11 */ /* 0x000fc600098f141c */
[----:B------:R-:W4:Y:S04]  /*09a0*/  LDG.E R22, desc[UR10][R22.64] ;  /* 0x0000000a16167981 */ /* 0x000f28000c1e1900 */
[----:B------:R-:W5:Y:S01]  /*09b0*/  LDG.E R24, desc[UR10][R24.64] ;  /* 0x0000000a18187981 */ /* 0x000f62000c1e1900 */
[----:B------:R-:W-:Y:S01]  /*09c0*/  UIADD3 UR4, UPT, UPT, UR4, 0x4, URZ ;  /* 0x0000000404047890 */ /* 0x000fe2000fffe0ff */
[----:B------:R-:W-:Y:S01]  /*09d0*/  UMOV UR5, URZ ;  /* 0x000000ff00057c82 */ /* 0x000fe20008000000 */
[----:B---3--:R-:W-:Y:S01]  /*09e0*/  FADD R26, R26, -R17 ;  /* 0x800000111a1a7221 */ /* 0x008fe20000000000 */
[----:B--2---:R-:W-:-:S05]  /*09f0*/  FADD R3, R20, -R9 ;  /* 0x8000000914037221 */ /* 0x004fca0000000000 */
[----:B------:R-:W-:Y:S01]  /*0a00*/  FMNMX3 R3, |R26|, R7, |R3|, !PT ;  /* 0x000000071a037276 */ /* 0x000fe20007800603 */
[----:B----4-:R-:W-:Y:S01]  /*0a10*/  FADD R6, R22, -R5 ;  /* 0x8000000516067221 */ /* 0x010fe20000000000 */
[----:B-----5:R-:W-:-:S05]  /*0a20*/  FADD R27, R24, -R19 ;  /* 0x80000013181b7221 */ /* 0x020fca0000000000 */
[----:B------:R-:W-:-:S07]  /*0a30*/  FMNMX3 R7, |R6|, R3, |R27|, !PT ;  /* 0x0000000306077276 */ /* 0x000fce000780061b */
.L_x_10:
[----:B------:R-:W-:Y:S05]  /*0a40*/  BRA.U !UP0, `(.L_x_7) ;  /* 0x0000000108dc7547 */ /* 0x000fea000b800000 */
[----:B------:R-:W-:Y:S02]  /*0a50*/  UISETP.NE.U32.AND UP1, UPT, UR12, 0x1, UPT ;  /* 0x000000010c00788c */ /* 0x000fe4000bf25070 */
[----:B------:R-:W-:Y:S02]  /*0a60*/  ULOP3.LUT UR6, UR8, 0x1, URZ, 0xc0, !UPT ;  /* 0x0000000108067892 */ /* 0x000fe4000f8ec0ff */
[----:B------:R-:W-:Y:S02]  /*0a70*/  UISETP.NE.AND.EX UP1, UPT, URZ, URZ, UPT, UP1 ;  /* 0x000000ffff00728c */ /* 0x000fe4000bf25310 */
[----:B------:R-:W-:-:S04]  /*0a80*/  UISETP.NE.U32.AND UP0, UPT, UR6, 0x1, UPT ;  /* 0x000000010600788c */ /* 0x000fc8000bf05070 */
[----:B------:R-:W-:-:S03]  /*0a90*/  UISETP.NE.U32.AND.EX UP0, UPT, URZ, URZ, UPT, UP0 ;  /* 0x000000ffff00728c */ /* 0x000fc6000bf05100 */
[----:B------:R-:W-:Y:S08]  /*0aa0*/  BRA.U !UP1, `(.L_x_11) ;  /* 0x00000001097c7547 */ /* 0x000ff0000b800000 */
[----:B------:R-:W0:Y:S01]  /*0ab0*/  LDCU.128 UR12, c[0x0][0x380] ;  /* 0x00007000ff0c77ac */ /* 0x000e220008000c00 */
[----:B------:R-:W-:Y:S01]  /*0ac0*/  IMAD R4, R10, UR5, RZ ;  /* 0x000000050a047c24 */ /* 0x000fe2000f8e02ff */
[----:B------:R-:W-:Y:S01]  /*0ad0*/  IADD3 R5, P0, PT, R14, UR4, RZ ;  /* 0x000000040e057c10 */ /* 0x000fe2000ff1e0ff */
[----:B------:R-:W-:Y:S01]  /*0ae0*/  IMAD.MOV.U32 R18, RZ, RZ, R12 ;  /* 0x000000ffff127224 */ /* 0x000fe200078e000c */
[----:B------:R-:W-:Y:S01]  /*0af0*/  UIADD3 UR6, UPT, UPT, UR4, 0x1, URZ ;  /* 0x0000000104067890 */ /* 0x000fe2000fffe0ff */
[----:B------:R-:W-:Y:S01]  /*0b00*/  IMAD.MOV.U32 R19, RZ, RZ, R13 ;  /* 0x000000ffff137224 */ /* 0x000fe200078e000d */
[----:B------:R-:W-:Y:S01]  /*0b10*/  IADD3.X R6, PT, PT, R2, UR5, RZ, P0, !PT ;  /* 0x0000000502067c10 */ /* 0x000fe200087fe4ff */
[----:B------:R-:W-:Y:S02]  /*0b20*/  IMAD R17, R11, UR4, R4 ;  /* 0x000000040b117c24 */ /* 0x000fe4000f8e0204 */
[----:B------:R-:W-:Y:S01]  /*0b30*/  IMAD.WIDE.U32 R8, R10, UR4, R18 ;  /* 0x000000040a087c25 */ /* 0x000fe2000f8e0012 */
[----:B------:R-:W-:-:S03]  /*0b40*/  IADD3 R3, P0, PT, R14, UR6, RZ ;  /* 0x000000060e037c10 */ /* 0x000fc6000ff1e0ff */
[----:B------:R-:W-:-:S04]  /*0b50*/  IMAD.WIDE.U32 R18, R10, UR6, R18 ;  /* 0x000000060a127c25 */ /* 0x000fc8000f8e0012 */
[----:B------:R-:W-:Y:S01]  /*0b60*/  IMAD.IADD R17, R9, 0x1, R17 ;  /* 0x0000000109117824 */ /* 0x000fe200078e0211 */
[----:B0-----:R-:W-:Y:S01]  /*0b70*/  LEA R4, P1, R5, UR12, 0x2 ;  /* 0x0000000c05047c11 */ /* 0x001fe2000f8210ff */
[----:B------:R-:W-:Y:S01]  /*0b80*/  IMAD R9, R11, UR6, R19 ;  /* 0x000000060b097c24 */ /* 0x000fe2000f8e0213 */
[----:B------:R-:W-:Y:S02]  /*0b90*/  LEA R22, P3, R18, UR14, 0x2 ;  /* 0x0000000e12167c11 */ /* 0x000fe4000f8610ff */
[----:B------:R-:W-:Y:S01]  /*0ba0*/  LEA.HI.X R5, R5, UR13, R6, 0x2, P1 ;  /* 0x0000000d05057c11 */ /* 0x000fe200088f1406 */
[----:B------:R-:W-:Y:S01]  /*0bb0*/  IMAD.X R6, RZ, RZ, R2, P0 ;  /* 0x000000ffff067224 */ /* 0x000fe200000e0602 */
[C---:B------:R-:W-:Y:S02]  /*0bc0*/  LEA R20, P1, R8.reuse, UR14, 0x2 ;  /* 0x0000000e08147c11 */ /* 0x040fe4000f8210ff */
[----:B------:R-:W-:Y:S01]  /*0bd0*/  LEA R16, P2, R3, UR12, 0x2 ;  /* 0x0000000c03107c11 */ /* 0x000fe2000f8410ff */
[----:B------:R-:W2:Y:S01]  /*0be0*/  LDG.E R4, desc[UR10][R4.64] ;  /* 0x0000000a04047981 */ /* 0x000ea2000c1e1900 */
[----:B------:R-:W-:-:S02]  /*0bf0*/  LEA.HI.X R21, R8, UR15, R17, 0x2, P1 ;  /* 0x0000000f08157c11 */ /* 0x000fc400088f1411 */
[----:B------:R-:W-:Y:S02]  /*0c00*/  LEA.HI.X R23, R18, UR15, R9, 0x2, P3 ;  /* 0x0000000f12177c11 */ /* 0x000fe400098f1409 */
[----:B------:R-:W-:Y:S02]  /*0c10*/  LEA.HI.X R17, R3, UR13, R6, 0x2, P2 ;  /* 0x0000000d03117c11 */ /* 0x000fe400090f1406 */
[----:B------:R-:W2:Y:S04]  /*0c20*/  LDG.E R21, desc[UR10][R20.64] ;  /* 0x0000000a14157981 */ /* 0x000ea8000c1e1900 */
[----:B------:R-:W3:Y:S04]  /*0c30*/  LDG.E R16, desc[UR10][R16.64] ;  /* 0x0000000a10107981 */ /* 0x000ee8000c1e1900 */
[----:B------:R-:W3:Y:S01]  /*0c40*/  LDG.E R23, desc[UR10][R22.64] ;  /* 0x0000000a16177981 */ /* 0x000ee2000c1e1900 */
[----:B------:R-:W-:Y:S01]  /*0c50*/  UIADD3 UR4, UPT, UPT, UR4, 0x2, URZ ;  /* 0x0000000204047890 */ /* 0x000fe2000fffe0ff */
[----:B------:R-:W-:Y:S01]  /*0c60*/  UMOV UR5, URZ ;  /* 0x000000ff00057c82 */ /* 0x000fe20008000000 */
[----:B--2---:R-:W-:Y:S01]  /*0c70*/  FADD R6, R4, -R21 ;  /* 0x8000001504067221 */ /* 0x004fe20000000000 */
[----:B---3--:R-:W-:-:S05]  /*0c80*/  FADD R3, R16, -R23 ;  /* 0x8000001710037221 */ /* 0x008fca0000000000 */
[----:B------:R-:W-:-:S07]  /*0c90*/  FMNMX3 R7, |R6|, R7, |R3|, !PT ;  /* 0x0000000706077276 */ /* 0x000fce0007800603 */
.L_x_11:
[----:B------:R-:W-:Y:S05]  /*0ca0*/  BRA.U UP0, `(.L_x_7) ;  /* 0x0000000100447547 */ /* 0x000fea000b800000 */
[----:B------:R-:W0:Y:S01]  /*0cb0*/  LDCU.128 UR12, c[0x0][0x380] ;  /* 0x00007000ff0c77ac */ /* 0x000e220008000c00 */
[----:B------:R-:W-:Y:S01]  /*0cc0*/  IMAD R4, R10, UR5, RZ ;  /* 0x000000050a047c24 */ /* 0x000fe2000f8e02ff */
[----:B------:R-:W-:Y:S01]  /*0cd0*/  IADD3 R14, P0, PT, R14, UR4, RZ ;  /* 0x000000040e0e7c10 */ /* 0x000fe2000ff1e0ff */
[----:B------:R-:W-:Y:S02]  /*0ce0*/  IMAD.MOV.U32 R8, RZ, RZ, R12 ;  /* 0x000000ffff087224 */ /* 0x000fe400078e000c */
[----:B------:R-:W-:Y:S01]  /*0cf0*/  IMAD.MOV.U32 R9, RZ, RZ, R13 ;  /* 0x000000ffff097224 */ /* 0x000fe200078e000d */
[----:B------:R-:W-:Y:S01]  /*0d00*/  IADD3.X R5, PT, PT, R2, UR5, RZ, P0, !PT ;  /* 0x0000000502057c10 */ /* 0x000fe200087fe4ff */
[----:B------:R-:W-:Y:S02]  /*0d10*/  IMAD R3, R11, UR4, R4 ;  /* 0x000000040b037c24 */ /* 0x000fe4000f8e0204 */
[----:B------:R-:W-:-:S04]  /*0d20*/  IMAD.WIDE.U32 R8, R10, UR4, R8 ;  /* 0x000000040a087c25 */ /* 0x000fc8000f8e0008 */
[----:B------:R-:W-:Y:S01]  /*0d30*/  IMAD.IADD R3, R9, 0x1, R3 ;  /* 0x0000000109037824 */ /* 0x000fe200078e0203 */
[----:B0-----:R-:W-:Y:S02]  /*0d40*/  LEA R2, P0, R8, UR14, 0x2 ;  /* 0x0000000e08027c11 */ /* 0x001fe4000f8010ff */
[----:B------:R-:W-:Y:S02]  /*0d50*/  LEA R4, P1, R14, UR12, 0x2 ;  /* 0x0000000c0e047c11 */ /* 0x000fe4000f8210ff */
[----:B------:R-:W-:Y:S02]  /*0d60*/  LEA.HI.X R3, R8, UR15, R3, 0x2, P0 ;  /* 0x0000000f08037c11 */ /* 0x000fe400080f1403 */
[----:B------:R-:W-:-:S04]  /*0d70*/  LEA.HI.X R5, R14, UR13, R5, 0x2, P1 ;  /* 0x0000000d0e057c11 */ /* 0x000fc800088f1405 */
[----:B------:R-:W2:Y:S04]  /*0d80*/  LDG.E R3, desc[UR10][R2.64] ;  /* 0x0000000a02037981 */ /* 0x000ea8000c1e1900 */
[----:B------:R-:W2:Y:S02]  /*0d90*/  LDG.E R4, desc[UR10][R4.64] ;  /* 0x0000000a04047981 */ /* 0x000ea4000c1e1900 */
[----:B--2---:R-:W-:-:S05]  /*0da0*/  FADD R6, R4, -R3 ;  /* 0x8000000304067221 */ /* 0x004fca0000000000 */
[----:B------:R-:W-:-:S07]  /*0db0*/  FMNMX R7, R7, |R6|, !PT ;  /* 0x4000000607077209 */ /* 0x000fce0007800000 */
.L_x_7:
[----:B------:R-:W0:Y:S01]  /*0dc0*/  LDCU.64 UR4, c[0x0][0x390] ;  /* 0x00007200ff0477ac */ /* 0x000e220008000a00 */
[----:B------:R-:W-:Y:S02]  /*0dd0*/  IMAD.MOV.U32 R2, RZ, RZ, R12 ;  /* 0x000000ffff027224 */ /* 0x000fe400078e000c */
[----:B------:R-:W-:Y:S02]  /*0de0*/  IMAD.MOV.U32 R3, RZ, RZ, R13 ;  /* 0x000000ffff037224 */ /* 0x000fe400078e000d */
[----:B------:R-:W-:-:S04]  /*0df0*/  IMAD.WIDE.U32 R2, R0, R10, R2 ;  /* 0x0000000a00027225 */ /* 0x000fc800078e0002 */
[----:B------:R-:W-:Y:S01]  /*0e00*/  IMAD R11, R0, R11, R3 ;  /* 0x0000000b000b7224 */ /* 0x000fe200078e0203 */
[----:B0-----:R-:W-:-:S04]  /*0e10*/  LEA R4, P0, R2, UR4, 0x2 ;  /* 0x0000000402047c11 */ /* 0x001fc8000f8010ff */
[----:B------:R-:W-:-:S05]  /*0e20*/  LEA.HI.X R5, R2, UR5, R11, 0x2, P0 ;  /* 0x0000000502057c11 */ /* 0x000fca00080f140b */
[----:B------:R-:W-:Y:S01]  /*0e30*/  STG.E desc[UR10][R4.64], R7 ;  /* 0x0000000704007986 */ /* 0x000fe2000c10190a */
[----:B------:R-:W-:Y:S05]  /*0e40*/  EXIT ;  /* 0x000000000000794d */ /* 0x000fea0003800000 */
.L_x_12:
        /* <DEDUP_REMOVED lines=11> */
.L_x_14:


//--------------------- .nv.shared._Z11calDistTilePfS_S_ll --------------------------
	.section	.nv.shared._Z11calDistTilePfS_S_ll,"aw",@nobits
	.sectionflags	@""
	.align	4
.nv.shared._Z11calDistTilePfS_S_ll:
	.zero		1536


//--------------------- .nv.shared.reserved.0     --------------------------
	.section	.nv.shared.reserved.0,"aw",@nobits
	.weak		__nv_reservedSMEM_offset_0_alias
	.size		__nv_reservedSMEM_offset_0_alias, 0, 64
	.other		__nv_reservedSMEM_offset_0_alias,@"STO_CUDA_RESERVED_SHARED STV_DEFAULT"
__nv_reservedSMEM_offset_0_alias:
	.zero		0
	.zero		64


//--------------------- .nv.constant0._Z11calDistTilePfS_S_ll --------------------------
	.section	.nv.constant0._Z11calDistTilePfS_S_ll,"a",@progbits
	.sectionflags	@""
	.align	4
.nv.constant0._Z11calDistTilePfS_S_ll:
	.zero		936


//--------------------- .nv.constant0._Z7calDistPfS_S_ll --------------------------
	.section	.nv.constant0._Z7calDistPfS_S_ll,"a",@progbits
	.sectionflags	@""
	.align	4
.nv.constant0._Z7calDistPfS_S_ll:
	.zero		936


//--------------------- SYMBOLS --------------------------

	.type		.nv.reservedSmem.offset0,@object
	.size		.nv.reservedSmem.offset0,0x4
	.type		.nv.reservedSmem.cap,@object
	.size		.nv.reservedSmem.cap,0x4
